//
// Generated by NVIDIA NVVM Compiler
//
// Compiler Build ID: CL-36424714
// Cuda compilation tools, release 13.0, V13.0.88
// Based on NVVM 20.0.0
//

.version 9.0
.target sm_100
.address_size 64

	// .globl	expand_ptrs_i64
// _ZZ14sparse_sum_f32E6shared has been demoted
// _ZZ14sparse_sum_f64E6shared has been demoted
.global .align 1 .b8 _ZN34_INTERNAL_52c724f4_4_k_cu_8b169bff4cuda3std3__45__cpo5beginE[1];
.global .align 1 .b8 _ZN34_INTERNAL_52c724f4_4_k_cu_8b169bff4cuda3std3__45__cpo3endE[1];
.global .align 1 .b8 _ZN34_INTERNAL_52c724f4_4_k_cu_8b169bff4cuda3std3__45__cpo6cbeginE[1];
.global .align 1 .b8 _ZN34_INTERNAL_52c724f4_4_k_cu_8b169bff4cuda3std3__45__cpo4cendE[1];
.global .align 1 .b8 _ZN34_INTERNAL_52c724f4_4_k_cu_8b169bff4cuda3std3__45__cpo6rbeginE[1];
.global .align 1 .b8 _ZN34_INTERNAL_52c724f4_4_k_cu_8b169bff4cuda3std3__45__cpo4rendE[1];
.global .align 1 .b8 _ZN34_INTERNAL_52c724f4_4_k_cu_8b169bff4cuda3std3__45__cpo7crbeginE[1];
.global .align 1 .b8 _ZN34_INTERNAL_52c724f4_4_k_cu_8b169bff4cuda3std3__45__cpo5crendE[1];
.global .align 1 .b8 _ZN34_INTERNAL_52c724f4_4_k_cu_8b169bff4cuda3std3__436_GLOBAL__N__52c724f4_4_k_cu_8b169bff6ignoreE[1];
.global .align 1 .b8 _ZN34_INTERNAL_52c724f4_4_k_cu_8b169bff4cuda3std3__419piecewise_constructE[1];
.global .align 1 .b8 _ZN34_INTERNAL_52c724f4_4_k_cu_8b169bff4cuda3std3__48in_placeE[1];
.global .align 1 .b8 _ZN34_INTERNAL_52c724f4_4_k_cu_8b169bff4cuda3std3__420unreachable_sentinelE[1];
.global .align 1 .b8 _ZN34_INTERNAL_52c724f4_4_k_cu_8b169bff4cuda3std3__47nulloptE[1];
.global .align 1 .b8 _ZN34_INTERNAL_52c724f4_4_k_cu_8b169bff4cuda3std3__48unexpectE[1];
.global .align 1 .b8 _ZN34_INTERNAL_52c724f4_4_k_cu_8b169bff4cuda3std6ranges3__45__cpo4swapE[1];
.global .align 1 .b8 _ZN34_INTERNAL_52c724f4_4_k_cu_8b169bff4cuda3std6ranges3__45__cpo9iter_moveE[1];
.global .align 1 .b8 _ZN34_INTERNAL_52c724f4_4_k_cu_8b169bff4cuda3std6ranges3__45__cpo5beginE[1];
.global .align 1 .b8 _ZN34_INTERNAL_52c724f4_4_k_cu_8b169bff4cuda3std6ranges3__45__cpo3endE[1];
.global .align 1 .b8 _ZN34_INTERNAL_52c724f4_4_k_cu_8b169bff4cuda3std6ranges3__45__cpo6cbeginE[1];
.global .align 1 .b8 _ZN34_INTERNAL_52c724f4_4_k_cu_8b169bff4cuda3std6ranges3__45__cpo4cendE[1];
.global .align 1 .b8 _ZN34_INTERNAL_52c724f4_4_k_cu_8b169bff4cuda3std6ranges3__45__cpo7advanceE[1];
.global .align 1 .b8 _ZN34_INTERNAL_52c724f4_4_k_cu_8b169bff4cuda3std6ranges3__45__cpo9iter_swapE[1];
.global .align 1 .b8 _ZN34_INTERNAL_52c724f4_4_k_cu_8b169bff4cuda3std6ranges3__45__cpo4nextE[1];
.global .align 1 .b8 _ZN34_INTERNAL_52c724f4_4_k_cu_8b169bff4cuda3std6ranges3__45__cpo4prevE[1];
.global .align 1 .b8 _ZN34_INTERNAL_52c724f4_4_k_cu_8b169bff4cuda3std6ranges3__45__cpo4dataE[1];
.global .align 1 .b8 _ZN34_INTERNAL_52c724f4_4_k_cu_8b169bff4cuda3std6ranges3__45__cpo5cdataE[1];
.global .align 1 .b8 _ZN34_INTERNAL_52c724f4_4_k_cu_8b169bff4cuda3std6ranges3__45__cpo4sizeE[1];
.global .align 1 .b8 _ZN34_INTERNAL_52c724f4_4_k_cu_8b169bff4cuda3std6ranges3__45__cpo5ssizeE[1];
.global .align 1 .b8 _ZN34_INTERNAL_52c724f4_4_k_cu_8b169bff4cuda3std6ranges3__45__cpo8distanceE[1];
.global .align 1 .b8 _ZN34_INTERNAL_52c724f4_4_k_cu_8b169bff6thrust24THRUST_300001_SM_1000_NS6system6detail10sequential3seqE[1];
.global .align 1 .b8 _ZN34_INTERNAL_52c724f4_4_k_cu_8b169bff6thrust24THRUST_300001_SM_1000_NS12placeholders2_1E[1];
.global .align 1 .b8 _ZN34_INTERNAL_52c724f4_4_k_cu_8b169bff6thrust24THRUST_300001_SM_1000_NS12placeholders2_2E[1];
.global .align 1 .b8 _ZN34_INTERNAL_52c724f4_4_k_cu_8b169bff6thrust24THRUST_300001_SM_1000_NS12placeholders2_3E[1];
.global .align 1 .b8 _ZN34_INTERNAL_52c724f4_4_k_cu_8b169bff6thrust24THRUST_300001_SM_1000_NS12placeholders2_4E[1];
.global .align 1 .b8 _ZN34_INTERNAL_52c724f4_4_k_cu_8b169bff6thrust24THRUST_300001_SM_1000_NS12placeholders2_5E[1];
.global .align 1 .b8 _ZN34_INTERNAL_52c724f4_4_k_cu_8b169bff6thrust24THRUST_300001_SM_1000_NS12placeholders2_6E[1];
.global .align 1 .b8 _ZN34_INTERNAL_52c724f4_4_k_cu_8b169bff6thrust24THRUST_300001_SM_1000_NS12placeholders2_7E[1];
.global .align 1 .b8 _ZN34_INTERNAL_52c724f4_4_k_cu_8b169bff6thrust24THRUST_300001_SM_1000_NS12placeholders2_8E[1];
.global .align 1 .b8 _ZN34_INTERNAL_52c724f4_4_k_cu_8b169bff6thrust24THRUST_300001_SM_1000_NS12placeholders2_9E[1];
.global .align 1 .b8 _ZN34_INTERNAL_52c724f4_4_k_cu_8b169bff6thrust24THRUST_300001_SM_1000_NS12placeholders3_10E[1];

.visible .entry expand_ptrs_i64(
	.param .u64 .ptr .align 1 expand_ptrs_i64_param_0,
	.param .u64 .ptr .align 1 expand_ptrs_i64_param_1,
	.param .u32 expand_ptrs_i64_param_2
)
{
	.reg .pred 	%p<11>;
	.reg .b32 	%r<6>;
	.reg .b64 	%rd<48>;

	ld.param.u64 	%rd27, [expand_ptrs_i64_param_0];
	ld.param.u64 	%rd28, [expand_ptrs_i64_param_1];
	ld.param.u32 	%r2, [expand_ptrs_i64_param_2];
	cvta.to.global.u64 	%rd1, %rd28;
	mov.u32 	%r3, %ctaid.x;
	mov.u32 	%r4, %ntid.x;
	mov.u32 	%r5, %tid.x;
	mad.lo.s32 	%r1, %r3, %r4, %r5;
	setp.ge.u32 	%p1, %r1, %r2;
	@%p1 bra 	$L__BB0_14;
	cvta.to.global.u64 	%rd29, %rd27;
	cvt.u64.u32 	%rd2, %r1;
	mul.wide.u32 	%rd30, %r1, 8;
	add.s64 	%rd31, %rd29, %rd30;
	ld.global.u64 	%rd43, [%rd31];
	ld.global.u64 	%rd4, [%rd31+8];
	setp.ge.s64 	%p2, %rd43, %rd4;
	@%p2 bra 	$L__BB0_14;
	sub.s64 	%rd5, %rd4, %rd43;
	and.b64  	%rd6, %rd5, 15;
	sub.s64 	%rd32, %rd43, %rd4;
	setp.gt.u64 	%p3, %rd32, -16;
	@%p3 bra 	$L__BB0_5;
	and.b64  	%rd41, %rd5, -16;
	shl.b64 	%rd33, %rd43, 3;
	add.s64 	%rd34, %rd33, %rd1;
	add.s64 	%rd40, %rd34, 64;
$L__BB0_4:
	.pragma "nounroll";
	st.global.u64 	[%rd40+-64], %rd2;
	st.global.u64 	[%rd40+-56], %rd2;
	st.global.u64 	[%rd40+-48], %rd2;
	st.global.u64 	[%rd40+-40], %rd2;
	st.global.u64 	[%rd40+-32], %rd2;
	st.global.u64 	[%rd40+-24], %rd2;
	st.global.u64 	[%rd40+-16], %rd2;
	st.global.u64 	[%rd40+-8], %rd2;
	st.global.u64 	[%rd40], %rd2;
	st.global.u64 	[%rd40+8], %rd2;
	st.global.u64 	[%rd40+16], %rd2;
	st.global.u64 	[%rd40+24], %rd2;
	st.global.u64 	[%rd40+32], %rd2;
	st.global.u64 	[%rd40+40], %rd2;
	st.global.u64 	[%rd40+48], %rd2;
	st.global.u64 	[%rd40+56], %rd2;
	add.s64 	%rd43, %rd43, 16;
	add.s64 	%rd41, %rd41, -16;
	add.s64 	%rd40, %rd40, 128;
	setp.ne.s64 	%p4, %rd41, 0;
	@%p4 bra 	$L__BB0_4;
$L__BB0_5:
	setp.eq.s64 	%p5, %rd6, 0;
	@%p5 bra 	$L__BB0_14;
	and.b64  	%rd16, %rd5, 7;
	setp.lt.u64 	%p6, %rd6, 8;
	@%p6 bra 	$L__BB0_8;
	shl.b64 	%rd35, %rd43, 3;
	add.s64 	%rd36, %rd1, %rd35;
	st.global.u64 	[%rd36], %rd2;
	st.global.u64 	[%rd36+8], %rd2;
	st.global.u64 	[%rd36+16], %rd2;
	st.global.u64 	[%rd36+24], %rd2;
	st.global.u64 	[%rd36+32], %rd2;
	st.global.u64 	[%rd36+40], %rd2;
	st.global.u64 	[%rd36+48], %rd2;
	st.global.u64 	[%rd36+56], %rd2;
	add.s64 	%rd43, %rd43, 8;
$L__BB0_8:
	setp.eq.s64 	%p7, %rd16, 0;
	@%p7 bra 	$L__BB0_14;
	and.b64  	%rd46, %rd5, 3;
	setp.lt.u64 	%p8, %rd16, 4;
	@%p8 bra 	$L__BB0_11;
	shl.b64 	%rd37, %rd43, 3;
	add.s64 	%rd38, %rd1, %rd37;
	st.global.u64 	[%rd38], %rd2;
	st.global.u64 	[%rd38+8], %rd2;
	st.global.u64 	[%rd38+16], %rd2;
	st.global.u64 	[%rd38+24], %rd2;
	add.s64 	%rd43, %rd43, 4;
$L__BB0_11:
	setp.eq.s64 	%p9, %rd46, 0;
	@%p9 bra 	$L__BB0_14;
	shl.b64 	%rd39, %rd43, 3;
	add.s64 	%rd47, %rd1, %rd39;
$L__BB0_13:
	.pragma "nounroll";
	st.global.u64 	[%rd47], %rd2;
	add.s64 	%rd47, %rd47, 8;
	add.s64 	%rd46, %rd46, -1;
	setp.ne.s64 	%p10, %rd46, 0;
	@%p10 bra 	$L__BB0_13;
$L__BB0_14:
	ret;

}
	// .globl	histogram_csr_columns_i64
.visible .entry histogram_csr_columns_i64(
	.param .u64 .ptr .align 1 histogram_csr_columns_i64_param_0,
	.param .u64 .ptr .align 1 histogram_csr_columns_i64_param_1,
	.param .u64 .ptr .align 1 histogram_csr_columns_i64_param_2,
	.param .u32 histogram_csr_columns_i64_param_3
)
{
	.reg .pred 	%p<11>;
	.reg .b32 	%r<6>;
	.reg .b64 	%rd<170>;

	ld.param.u64 	%rd28, [histogram_csr_columns_i64_param_0];
	ld.param.u64 	%rd29, [histogram_csr_columns_i64_param_1];
	ld.param.u32 	%r2, [histogram_csr_columns_i64_param_3];
	cvta.to.global.u64 	%rd1, %rd29;
	mov.u32 	%r3, %ctaid.x;
	mov.u32 	%r4, %ntid.x;
	mov.u32 	%r5, %tid.x;
	mad.lo.s32 	%r1, %r3, %r4, %r5;
	setp.ge.u32 	%p1, %r1, %r2;
	@%p1 bra 	$L__BB1_14;
	cvta.to.global.u64 	%rd31, %rd28;
	mul.wide.u32 	%rd32, %r1, 8;
	add.s64 	%rd33, %rd31, %rd32;
	ld.global.u64 	%rd165, [%rd33];
	ld.global.u64 	%rd3, [%rd33+8];
	setp.ge.s64 	%p2, %rd165, %rd3;
	@%p2 bra 	$L__BB1_14;
	sub.s64 	%rd4, %rd3, %rd165;
	sub.s64 	%rd34, %rd165, %rd3;
	setp.gt.u64 	%p3, %rd34, -16;
	@%p3 bra 	$L__BB1_5;
	and.b64  	%rd163, %rd4, -16;
	shl.b64 	%rd35, %rd165, 3;
	add.s64 	%rd36, %rd35, %rd1;
	add.s64 	%rd162, %rd36, 64;
$L__BB1_4:
	.pragma "nounroll";
	ld.param.u64 	%rd160, [histogram_csr_columns_i64_param_2];
	ld.global.u64 	%rd37, [%rd162+-64];
	cvta.to.global.u64 	%rd38, %rd160;
	shl.b64 	%rd39, %rd37, 3;
	add.s64 	%rd40, %rd38, %rd39;
	atom.global.add.u64 	%rd41, [%rd40], 1;
	ld.global.u64 	%rd42, [%rd162+-56];
	shl.b64 	%rd43, %rd42, 3;
	add.s64 	%rd44, %rd38, %rd43;
	atom.global.add.u64 	%rd45, [%rd44], 1;
	ld.global.u64 	%rd46, [%rd162+-48];
	shl.b64 	%rd47, %rd46, 3;
	add.s64 	%rd48, %rd38, %rd47;
	atom.global.add.u64 	%rd49, [%rd48], 1;
	ld.global.u64 	%rd50, [%rd162+-40];
	shl.b64 	%rd51, %rd50, 3;
	add.s64 	%rd52, %rd38, %rd51;
	atom.global.add.u64 	%rd53, [%rd52], 1;
	ld.global.u64 	%rd54, [%rd162+-32];
	shl.b64 	%rd55, %rd54, 3;
	add.s64 	%rd56, %rd38, %rd55;
	atom.global.add.u64 	%rd57, [%rd56], 1;
	ld.global.u64 	%rd58, [%rd162+-24];
	shl.b64 	%rd59, %rd58, 3;
	add.s64 	%rd60, %rd38, %rd59;
	atom.global.add.u64 	%rd61, [%rd60], 1;
	ld.global.u64 	%rd62, [%rd162+-16];
	shl.b64 	%rd63, %rd62, 3;
	add.s64 	%rd64, %rd38, %rd63;
	atom.global.add.u64 	%rd65, [%rd64], 1;
	ld.global.u64 	%rd66, [%rd162+-8];
	shl.b64 	%rd67, %rd66, 3;
	add.s64 	%rd68, %rd38, %rd67;
	atom.global.add.u64 	%rd69, [%rd68], 1;
	ld.global.u64 	%rd70, [%rd162];
	shl.b64 	%rd71, %rd70, 3;
	add.s64 	%rd72, %rd38, %rd71;
	atom.global.add.u64 	%rd73, [%rd72], 1;
	ld.global.u64 	%rd74, [%rd162+8];
	shl.b64 	%rd75, %rd74, 3;
	add.s64 	%rd76, %rd38, %rd75;
	atom.global.add.u64 	%rd77, [%rd76], 1;
	ld.global.u64 	%rd78, [%rd162+16];
	shl.b64 	%rd79, %rd78, 3;
	add.s64 	%rd80, %rd38, %rd79;
	atom.global.add.u64 	%rd81, [%rd80], 1;
	ld.global.u64 	%rd82, [%rd162+24];
	shl.b64 	%rd83, %rd82, 3;
	add.s64 	%rd84, %rd38, %rd83;
	atom.global.add.u64 	%rd85, [%rd84], 1;
	ld.global.u64 	%rd86, [%rd162+32];
	shl.b64 	%rd87, %rd86, 3;
	add.s64 	%rd88, %rd38, %rd87;
	atom.global.add.u64 	%rd89, [%rd88], 1;
	ld.global.u64 	%rd90, [%rd162+40];
	shl.b64 	%rd91, %rd90, 3;
	add.s64 	%rd92, %rd38, %rd91;
	atom.global.add.u64 	%rd93, [%rd92], 1;
	ld.global.u64 	%rd94, [%rd162+48];
	shl.b64 	%rd95, %rd94, 3;
	add.s64 	%rd96, %rd38, %rd95;
	atom.global.add.u64 	%rd97, [%rd96], 1;
	ld.global.u64 	%rd98, [%rd162+56];
	shl.b64 	%rd99, %rd98, 3;
	add.s64 	%rd100, %rd38, %rd99;
	atom.global.add.u64 	%rd101, [%rd100], 1;
	add.s64 	%rd165, %rd165, 16;
	add.s64 	%rd163, %rd163, -16;
	add.s64 	%rd162, %rd162, 128;
	setp.ne.s64 	%p4, %rd163, 0;
	@%p4 bra 	$L__BB1_4;
$L__BB1_5:
	and.b64  	%rd14, %rd4, 15;
	setp.eq.s64 	%p5, %rd14, 0;
	@%p5 bra 	$L__BB1_14;
	ld.param.u64 	%rd161, [histogram_csr_columns_i64_param_2];
	ld.param.u64 	%rd159, [histogram_csr_columns_i64_param_1];
	cvta.to.global.u64 	%rd15, %rd161;
	cvta.to.global.u64 	%rd16, %rd159;
	and.b64  	%rd17, %rd4, 7;
	setp.lt.u64 	%p6, %rd14, 8;
	@%p6 bra 	$L__BB1_8;
	shl.b64 	%rd102, %rd165, 3;
	add.s64 	%rd103, %rd16, %rd102;
	ld.global.u64 	%rd104, [%rd103];
	shl.b64 	%rd105, %rd104, 3;
	add.s64 	%rd106, %rd15, %rd105;
	atom.global.add.u64 	%rd107, [%rd106], 1;
	ld.global.u64 	%rd108, [%rd103+8];
	shl.b64 	%rd109, %rd108, 3;
	add.s64 	%rd110, %rd15, %rd109;
	atom.global.add.u64 	%rd111, [%rd110], 1;
	ld.global.u64 	%rd112, [%rd103+16];
	shl.b64 	%rd113, %rd112, 3;
	add.s64 	%rd114, %rd15, %rd113;
	atom.global.add.u64 	%rd115, [%rd114], 1;
	ld.global.u64 	%rd116, [%rd103+24];
	shl.b64 	%rd117, %rd116, 3;
	add.s64 	%rd118, %rd15, %rd117;
	atom.global.add.u64 	%rd119, [%rd118], 1;
	ld.global.u64 	%rd120, [%rd103+32];
	shl.b64 	%rd121, %rd120, 3;
	add.s64 	%rd122, %rd15, %rd121;
	atom.global.add.u64 	%rd123, [%rd122], 1;
	ld.global.u64 	%rd124, [%rd103+40];
	shl.b64 	%rd125, %rd124, 3;
	add.s64 	%rd126, %rd15, %rd125;
	atom.global.add.u64 	%rd127, [%rd126], 1;
	ld.global.u64 	%rd128, [%rd103+48];
	shl.b64 	%rd129, %rd128, 3;
	add.s64 	%rd130, %rd15, %rd129;
	atom.global.add.u64 	%rd131, [%rd130], 1;
	ld.global.u64 	%rd132, [%rd103+56];
	shl.b64 	%rd133, %rd132, 3;
	add.s64 	%rd134, %rd15, %rd133;
	atom.global.add.u64 	%rd135, [%rd134], 1;
	add.s64 	%rd165, %rd165, 8;
$L__BB1_8:
	setp.eq.s64 	%p7, %rd17, 0;
	@%p7 bra 	$L__BB1_14;
	and.b64  	%rd168, %rd4, 3;
	setp.lt.u64 	%p8, %rd17, 4;
	@%p8 bra 	$L__BB1_11;
	shl.b64 	%rd136, %rd165, 3;
	add.s64 	%rd137, %rd16, %rd136;
	ld.global.u64 	%rd138, [%rd137];
	shl.b64 	%rd139, %rd138, 3;
	add.s64 	%rd140, %rd15, %rd139;
	atom.global.add.u64 	%rd141, [%rd140], 1;
	ld.global.u64 	%rd142, [%rd137+8];
	shl.b64 	%rd143, %rd142, 3;
	add.s64 	%rd144, %rd15, %rd143;
	atom.global.add.u64 	%rd145, [%rd144], 1;
	ld.global.u64 	%rd146, [%rd137+16];
	shl.b64 	%rd147, %rd146, 3;
	add.s64 	%rd148, %rd15, %rd147;
	atom.global.add.u64 	%rd149, [%rd148], 1;
	ld.global.u64 	%rd150, [%rd137+24];
	shl.b64 	%rd151, %rd150, 3;
	add.s64 	%rd152, %rd15, %rd151;
	atom.global.add.u64 	%rd153, [%rd152], 1;
	add.s64 	%rd165, %rd165, 4;
$L__BB1_11:
	setp.eq.s64 	%p9, %rd168, 0;
	@%p9 bra 	$L__BB1_14;
	shl.b64 	%rd154, %rd165, 3;
	add.s64 	%rd169, %rd16, %rd154;
$L__BB1_13:
	.pragma "nounroll";
	ld.global.u64 	%rd155, [%rd169];
	shl.b64 	%rd156, %rd155, 3;
	add.s64 	%rd157, %rd15, %rd156;
	atom.global.add.u64 	%rd158, [%rd157], 1;
	add.s64 	%rd169, %rd169, 8;
	add.s64 	%rd168, %rd168, -1;
	setp.ne.s64 	%p10, %rd168, 0;
	@%p10 bra 	$L__BB1_13;
$L__BB1_14:
	ret;

}
	// .globl	histogram_csc_rows_i64
.visible .entry histogram_csc_rows_i64(
	.param .u64 .ptr .align 1 histogram_csc_rows_i64_param_0,
	.param .u64 .ptr .align 1 histogram_csc_rows_i64_param_1,
	.param .u64 .ptr .align 1 histogram_csc_rows_i64_param_2,
	.param .u32 histogram_csc_rows_i64_param_3
)
{
	.reg .pred 	%p<11>;
	.reg .b32 	%r<6>;
	.reg .b64 	%rd<170>;

	ld.param.u64 	%rd28, [histogram_csc_rows_i64_param_0];
	ld.param.u64 	%rd29, [histogram_csc_rows_i64_param_1];
	ld.param.u32 	%r2, [histogram_csc_rows_i64_param_3];
	cvta.to.global.u64 	%rd1, %rd29;
	mov.u32 	%r3, %ctaid.x;
	mov.u32 	%r4, %ntid.x;
	mov.u32 	%r5, %tid.x;
	mad.lo.s32 	%r1, %r3, %r4, %r5;
	setp.ge.u32 	%p1, %r1, %r2;
	@%p1 bra 	$L__BB2_14;
	cvta.to.global.u64 	%rd31, %rd28;
	mul.wide.u32 	%rd32, %r1, 8;
	add.s64 	%rd33, %rd31, %rd32;
	ld.global.u64 	%rd165, [%rd33];
	ld.global.u64 	%rd3, [%rd33+8];
	setp.ge.s64 	%p2, %rd165, %rd3;
	@%p2 bra 	$L__BB2_14;
	sub.s64 	%rd4, %rd3, %rd165;
	sub.s64 	%rd34, %rd165, %rd3;
	setp.gt.u64 	%p3, %rd34, -16;
	@%p3 bra 	$L__BB2_5;
	and.b64  	%rd163, %rd4, -16;
	shl.b64 	%rd35, %rd165, 3;
	add.s64 	%rd36, %rd35, %rd1;
	add.s64 	%rd162, %rd36, 64;
$L__BB2_4:
	.pragma "nounroll";
	ld.param.u64 	%rd160, [histogram_csc_rows_i64_param_2];
	ld.global.u64 	%rd37, [%rd162+-64];
	cvta.to.global.u64 	%rd38, %rd160;
	shl.b64 	%rd39, %rd37, 3;
	add.s64 	%rd40, %rd38, %rd39;
	atom.global.add.u64 	%rd41, [%rd40], 1;
	ld.global.u64 	%rd42, [%rd162+-56];
	shl.b64 	%rd43, %rd42, 3;
	add.s64 	%rd44, %rd38, %rd43;
	atom.global.add.u64 	%rd45, [%rd44], 1;
	ld.global.u64 	%rd46, [%rd162+-48];
	shl.b64 	%rd47, %rd46, 3;
	add.s64 	%rd48, %rd38, %rd47;
	atom.global.add.u64 	%rd49, [%rd48], 1;
	ld.global.u64 	%rd50, [%rd162+-40];
	shl.b64 	%rd51, %rd50, 3;
	add.s64 	%rd52, %rd38, %rd51;
	atom.global.add.u64 	%rd53, [%rd52], 1;
	ld.global.u64 	%rd54, [%rd162+-32];
	shl.b64 	%rd55, %rd54, 3;
	add.s64 	%rd56, %rd38, %rd55;
	atom.global.add.u64 	%rd57, [%rd56], 1;
	ld.global.u64 	%rd58, [%rd162+-24];
	shl.b64 	%rd59, %rd58, 3;
	add.s64 	%rd60, %rd38, %rd59;
	atom.global.add.u64 	%rd61, [%rd60], 1;
	ld.global.u64 	%rd62, [%rd162+-16];
	shl.b64 	%rd63, %rd62, 3;
	add.s64 	%rd64, %rd38, %rd63;
	atom.global.add.u64 	%rd65, [%rd64], 1;
	ld.global.u64 	%rd66, [%rd162+-8];
	shl.b64 	%rd67, %rd66, 3;
	add.s64 	%rd68, %rd38, %rd67;
	atom.global.add.u64 	%rd69, [%rd68], 1;
	ld.global.u64 	%rd70, [%rd162];
	shl.b64 	%rd71, %rd70, 3;
	add.s64 	%rd72, %rd38, %rd71;
	atom.global.add.u64 	%rd73, [%rd72], 1;
	ld.global.u64 	%rd74, [%rd162+8];
	shl.b64 	%rd75, %rd74, 3;
	add.s64 	%rd76, %rd38, %rd75;
	atom.global.add.u64 	%rd77, [%rd76], 1;
	ld.global.u64 	%rd78, [%rd162+16];
	shl.b64 	%rd79, %rd78, 3;
	add.s64 	%rd80, %rd38, %rd79;
	atom.global.add.u64 	%rd81, [%rd80], 1;
	ld.global.u64 	%rd82, [%rd162+24];
	shl.b64 	%rd83, %rd82, 3;
	add.s64 	%rd84, %rd38, %rd83;
	atom.global.add.u64 	%rd85, [%rd84], 1;
	ld.global.u64 	%rd86, [%rd162+32];
	shl.b64 	%rd87, %rd86, 3;
	add.s64 	%rd88, %rd38, %rd87;
	atom.global.add.u64 	%rd89, [%rd88], 1;
	ld.global.u64 	%rd90, [%rd162+40];
	shl.b64 	%rd91, %rd90, 3;
	add.s64 	%rd92, %rd38, %rd91;
	atom.global.add.u64 	%rd93, [%rd92], 1;
	ld.global.u64 	%rd94, [%rd162+48];
	shl.b64 	%rd95, %rd94, 3;
	add.s64 	%rd96, %rd38, %rd95;
	atom.global.add.u64 	%rd97, [%rd96], 1;
	ld.global.u64 	%rd98, [%rd162+56];
	shl.b64 	%rd99, %rd98, 3;
	add.s64 	%rd100, %rd38, %rd99;
	atom.global.add.u64 	%rd101, [%rd100], 1;
	add.s64 	%rd165, %rd165, 16;
	add.s64 	%rd163, %rd163, -16;
	add.s64 	%rd162, %rd162, 128;
	setp.ne.s64 	%p4, %rd163, 0;
	@%p4 bra 	$L__BB2_4;
$L__BB2_5:
	and.b64  	%rd14, %rd4, 15;
	setp.eq.s64 	%p5, %rd14, 0;
	@%p5 bra 	$L__BB2_14;
	ld.param.u64 	%rd161, [histogram_csc_rows_i64_param_2];
	ld.param.u64 	%rd159, [histogram_csc_rows_i64_param_1];
	cvta.to.global.u64 	%rd15, %rd161;
	cvta.to.global.u64 	%rd16, %rd159;
	and.b64  	%rd17, %rd4, 7;
	setp.lt.u64 	%p6, %rd14, 8;
	@%p6 bra 	$L__BB2_8;
	shl.b64 	%rd102, %rd165, 3;
	add.s64 	%rd103, %rd16, %rd102;
	ld.global.u64 	%rd104, [%rd103];
	shl.b64 	%rd105, %rd104, 3;
	add.s64 	%rd106, %rd15, %rd105;
	atom.global.add.u64 	%rd107, [%rd106], 1;
	ld.global.u64 	%rd108, [%rd103+8];
	shl.b64 	%rd109, %rd108, 3;
	add.s64 	%rd110, %rd15, %rd109;
	atom.global.add.u64 	%rd111, [%rd110], 1;
	ld.global.u64 	%rd112, [%rd103+16];
	shl.b64 	%rd113, %rd112, 3;
	add.s64 	%rd114, %rd15, %rd113;
	atom.global.add.u64 	%rd115, [%rd114], 1;
	ld.global.u64 	%rd116, [%rd103+24];
	shl.b64 	%rd117, %rd116, 3;
	add.s64 	%rd118, %rd15, %rd117;
	atom.global.add.u64 	%rd119, [%rd118], 1;
	ld.global.u64 	%rd120, [%rd103+32];
	shl.b64 	%rd121, %rd120, 3;
	add.s64 	%rd122, %rd15, %rd121;
	atom.global.add.u64 	%rd123, [%rd122], 1;
	ld.global.u64 	%rd124, [%rd103+40];
	shl.b64 	%rd125, %rd124, 3;
	add.s64 	%rd126, %rd15, %rd125;
	atom.global.add.u64 	%rd127, [%rd126], 1;
	ld.global.u64 	%rd128, [%rd103+48];
	shl.b64 	%rd129, %rd128, 3;
	add.s64 	%rd130, %rd15, %rd129;
	atom.global.add.u64 	%rd131, [%rd130], 1;
	ld.global.u64 	%rd132, [%rd103+56];
	shl.b64 	%rd133, %rd132, 3;
	add.s64 	%rd134, %rd15, %rd133;
	atom.global.add.u64 	%rd135, [%rd134], 1;
	add.s64 	%rd165, %rd165, 8;
$L__BB2_8:
	setp.eq.s64 	%p7, %rd17, 0;
	@%p7 bra 	$L__BB2_14;
	and.b64  	%rd168, %rd4, 3;
	setp.lt.u64 	%p8, %rd17, 4;
	@%p8 bra 	$L__BB2_11;
	shl.b64 	%rd136, %rd165, 3;
	add.s64 	%rd137, %rd16, %rd136;
	ld.global.u64 	%rd138, [%rd137];
	shl.b64 	%rd139, %rd138, 3;
	add.s64 	%rd140, %rd15, %rd139;
	atom.global.add.u64 	%rd141, [%rd140], 1;
	ld.global.u64 	%rd142, [%rd137+8];
	shl.b64 	%rd143, %rd142, 3;
	add.s64 	%rd144, %rd15, %rd143;
	atom.global.add.u64 	%rd145, [%rd144], 1;
	ld.global.u64 	%rd146, [%rd137+16];
	shl.b64 	%rd147, %rd146, 3;
	add.s64 	%rd148, %rd15, %rd147;
	atom.global.add.u64 	%rd149, [%rd148], 1;
	ld.global.u64 	%rd150, [%rd137+24];
	shl.b64 	%rd151, %rd150, 3;
	add.s64 	%rd152, %rd15, %rd151;
	atom.global.add.u64 	%rd153, [%rd152], 1;
	add.s64 	%rd165, %rd165, 4;
$L__BB2_11:
	setp.eq.s64 	%p9, %rd168, 0;
	@%p9 bra 	$L__BB2_14;
	shl.b64 	%rd154, %rd165, 3;
	add.s64 	%rd169, %rd16, %rd154;
$L__BB2_13:
	.pragma "nounroll";
	ld.global.u64 	%rd155, [%rd169];
	shl.b64 	%rd156, %rd155, 3;
	add.s64 	%rd157, %rd15, %rd156;
	atom.global.add.u64 	%rd158, [%rd157], 1;
	add.s64 	%rd169, %rd169, 8;
	add.s64 	%rd168, %rd168, -1;
	setp.ne.s64 	%p10, %rd168, 0;
	@%p10 bra 	$L__BB2_13;
$L__BB2_14:
	ret;

}
	// .globl	csr_to_csc_transpose_f32
.visible .entry csr_to_csc_transpose_f32(
	.param .u64 .ptr .align 1 csr_to_csc_transpose_f32_param_0,
	.param .u64 .ptr .align 1 csr_to_csc_transpose_f32_param_1,
	.param .u64 .ptr .align 1 csr_to_csc_transpose_f32_param_2,
	.param .u64 .ptr .align 1 csr_to_csc_transpose_f32_param_3,
	.param .u64 .ptr .align 1 csr_to_csc_transpose_f32_param_4,
	.param .u64 .ptr .align 1 csr_to_csc_transpose_f32_param_5,
	.param .u32 csr_to_csc_transpose_f32_param_6,
	.param .u32 csr_to_csc_transpose_f32_param_7
)
{
	.reg .pred 	%p<7>;
	.reg .b32 	%r<6>;
	.reg .b32 	%f<6>;
	.reg .b64 	%rd<92>;

	ld.param.u64 	%rd28, [csr_to_csc_transpose_f32_param_0];
	ld.param.u64 	%rd29, [csr_to_csc_transpose_f32_param_1];
	ld.param.u64 	%rd30, [csr_to_csc_transpose_f32_param_2];
	ld.param.u64 	%rd31, [csr_to_csc_transpose_f32_param_3];
	ld.param.u64 	%rd32, [csr_to_csc_transpose_f32_param_4];
	ld.param.u64 	%rd33, [csr_to_csc_transpose_f32_param_5];
	ld.param.u32 	%r2, [csr_to_csc_transpose_f32_param_6];
	cvta.to.global.u64 	%rd1, %rd33;
	cvta.to.global.u64 	%rd2, %rd32;
	cvta.to.global.u64 	%rd3, %rd31;
	cvta.to.global.u64 	%rd4, %rd30;
	cvta.to.global.u64 	%rd5, %rd29;
	mov.u32 	%r3, %ctaid.x;
	mov.u32 	%r4, %ntid.x;
	mov.u32 	%r5, %tid.x;
	mad.lo.s32 	%r1, %r3, %r4, %r5;
	setp.ge.u32 	%p1, %r1, %r2;
	@%p1 bra 	$L__BB3_8;
	cvta.to.global.u64 	%rd34, %rd28;
	cvt.u64.u32 	%rd6, %r1;
	mul.wide.u32 	%rd35, %r1, 8;
	add.s64 	%rd36, %rd34, %rd35;
	ld.global.u64 	%rd7, [%rd36];
	ld.global.u64 	%rd8, [%rd36+8];
	setp.ge.s64 	%p2, %rd7, %rd8;
	@%p2 bra 	$L__BB3_8;
	sub.s64 	%rd37, %rd8, %rd7;
	and.b64  	%rd85, %rd37, 3;
	setp.eq.s64 	%p3, %rd85, 0;
	mov.u64 	%rd91, %rd7;
	@%p3 bra 	$L__BB3_5;
	shl.b64 	%rd38, %rd7, 2;
	add.s64 	%rd87, %rd4, %rd38;
	shl.b64 	%rd39, %rd7, 3;
	add.s64 	%rd86, %rd5, %rd39;
	add.s64 	%rd91, %rd7, %rd85;
$L__BB3_4:
	.pragma "nounroll";
	ld.global.u64 	%rd40, [%rd86];
	ld.global.f32 	%f1, [%rd87];
	shl.b64 	%rd41, %rd40, 3;
	add.s64 	%rd42, %rd3, %rd41;
	atom.global.add.u64 	%rd43, [%rd42], 1;
	shl.b64 	%rd44, %rd43, 3;
	add.s64 	%rd45, %rd2, %rd44;
	st.global.u64 	[%rd45], %rd6;
	shl.b64 	%rd46, %rd43, 2;
	add.s64 	%rd47, %rd1, %rd46;
	st.global.f32 	[%rd47], %f1;
	add.s64 	%rd87, %rd87, 4;
	add.s64 	%rd86, %rd86, 8;
	add.s64 	%rd85, %rd85, -1;
	setp.ne.s64 	%p4, %rd85, 0;
	@%p4 bra 	$L__BB3_4;
$L__BB3_5:
	sub.s64 	%rd48, %rd7, %rd8;
	setp.gt.u64 	%p5, %rd48, -4;
	@%p5 bra 	$L__BB3_8;
	shl.b64 	%rd49, %rd91, 3;
	add.s64 	%rd50, %rd49, %rd5;
	add.s64 	%rd90, %rd50, 16;
	shl.b64 	%rd51, %rd91, 2;
	add.s64 	%rd52, %rd51, %rd4;
	add.s64 	%rd89, %rd52, 8;
$L__BB3_7:
	ld.global.u64 	%rd53, [%rd90+-16];
	ld.global.f32 	%f2, [%rd89+-8];
	shl.b64 	%rd54, %rd53, 3;
	add.s64 	%rd55, %rd3, %rd54;
	atom.global.add.u64 	%rd56, [%rd55], 1;
	shl.b64 	%rd57, %rd56, 3;
	add.s64 	%rd58, %rd2, %rd57;
	st.global.u64 	[%rd58], %rd6;
	shl.b64 	%rd59, %rd56, 2;
	add.s64 	%rd60, %rd1, %rd59;
	st.global.f32 	[%rd60], %f2;
	ld.global.u64 	%rd61, [%rd90+-8];
	ld.global.f32 	%f3, [%rd89+-4];
	shl.b64 	%rd62, %rd61, 3;
	add.s64 	%rd63, %rd3, %rd62;
	atom.global.add.u64 	%rd64, [%rd63], 1;
	shl.b64 	%rd65, %rd64, 3;
	add.s64 	%rd66, %rd2, %rd65;
	st.global.u64 	[%rd66], %rd6;
	shl.b64 	%rd67, %rd64, 2;
	add.s64 	%rd68, %rd1, %rd67;
	st.global.f32 	[%rd68], %f3;
	ld.global.u64 	%rd69, [%rd90];
	ld.global.f32 	%f4, [%rd89];
	shl.b64 	%rd70, %rd69, 3;
	add.s64 	%rd71, %rd3, %rd70;
	atom.global.add.u64 	%rd72, [%rd71], 1;
	shl.b64 	%rd73, %rd72, 3;
	add.s64 	%rd74, %rd2, %rd73;
	st.global.u64 	[%rd74], %rd6;
	shl.b64 	%rd75, %rd72, 2;
	add.s64 	%rd76, %rd1, %rd75;
	st.global.f32 	[%rd76], %f4;
	ld.global.u64 	%rd77, [%rd90+8];
	ld.global.f32 	%f5, [%rd89+4];
	shl.b64 	%rd78, %rd77, 3;
	add.s64 	%rd79, %rd3, %rd78;
	atom.global.add.u64 	%rd80, [%rd79], 1;
	shl.b64 	%rd81, %rd80, 3;
	add.s64 	%rd82, %rd2, %rd81;
	st.global.u64 	[%rd82], %rd6;
	shl.b64 	%rd83, %rd80, 2;
	add.s64 	%rd84, %rd1, %rd83;
	st.global.f32 	[%rd84], %f5;
	add.s64 	%rd91, %rd91, 4;
	add.s64 	%rd90, %rd90, 32;
	add.s64 	%rd89, %rd89, 16;
	setp.lt.s64 	%p6, %rd91, %rd8;
	@%p6 bra 	$L__BB3_7;
$L__BB3_8:
	ret;

}
	// .globl	csr_to_csc_transpose_f64
.visible .entry csr_to_csc_transpose_f64(
	.param .u64 .ptr .align 1 csr_to_csc_transpose_f64_param_0,
	.param .u64 .ptr .align 1 csr_to_csc_transpose_f64_param_1,
	.param .u64 .ptr .align 1 csr_to_csc_transpose_f64_param_2,
	.param .u64 .ptr .align 1 csr_to_csc_transpose_f64_param_3,
	.param .u64 .ptr .align 1 csr_to_csc_transpose_f64_param_4,
	.param .u64 .ptr .align 1 csr_to_csc_transpose_f64_param_5,
	.param .u32 csr_to_csc_transpose_f64_param_6,
	.param .u32 csr_to_csc_transpose_f64_param_7
)
{
	.reg .pred 	%p<7>;
	.reg .b32 	%r<6>;
	.reg .b64 	%rd<84>;
	.reg .b64 	%fd<6>;

	ld.param.u64 	%rd28, [csr_to_csc_transpose_f64_param_0];
	ld.param.u64 	%rd29, [csr_to_csc_transpose_f64_param_1];
	ld.param.u64 	%rd30, [csr_to_csc_transpose_f64_param_2];
	ld.param.u64 	%rd31, [csr_to_csc_transpose_f64_param_3];
	ld.param.u64 	%rd32, [csr_to_csc_transpose_f64_param_4];
	ld.param.u64 	%rd33, [csr_to_csc_transpose_f64_param_5];
	ld.param.u32 	%r2, [csr_to_csc_transpose_f64_param_6];
	cvta.to.global.u64 	%rd1, %rd33;
	cvta.to.global.u64 	%rd2, %rd32;
	cvta.to.global.u64 	%rd3, %rd31;
	cvta.to.global.u64 	%rd4, %rd30;
	cvta.to.global.u64 	%rd5, %rd29;
	mov.u32 	%r3, %ctaid.x;
	mov.u32 	%r4, %ntid.x;
	mov.u32 	%r5, %tid.x;
	mad.lo.s32 	%r1, %r3, %r4, %r5;
	setp.ge.u32 	%p1, %r1, %r2;
	@%p1 bra 	$L__BB4_8;
	cvta.to.global.u64 	%rd34, %rd28;
	cvt.u64.u32 	%rd6, %r1;
	mul.wide.u32 	%rd35, %r1, 8;
	add.s64 	%rd36, %rd34, %rd35;
	ld.global.u64 	%rd7, [%rd36];
	ld.global.u64 	%rd8, [%rd36+8];
	setp.ge.s64 	%p2, %rd7, %rd8;
	@%p2 bra 	$L__BB4_8;
	sub.s64 	%rd37, %rd8, %rd7;
	and.b64  	%rd77, %rd37, 3;
	setp.eq.s64 	%p3, %rd77, 0;
	mov.u64 	%rd83, %rd7;
	@%p3 bra 	$L__BB4_5;
	shl.b64 	%rd38, %rd7, 3;
	add.s64 	%rd79, %rd4, %rd38;
	add.s64 	%rd78, %rd5, %rd38;
	add.s64 	%rd83, %rd7, %rd77;
$L__BB4_4:
	.pragma "nounroll";
	ld.global.u64 	%rd39, [%rd78];
	ld.global.f64 	%fd1, [%rd79];
	shl.b64 	%rd40, %rd39, 3;
	add.s64 	%rd41, %rd3, %rd40;
	atom.global.add.u64 	%rd42, [%rd41], 1;
	shl.b64 	%rd43, %rd42, 3;
	add.s64 	%rd44, %rd2, %rd43;
	st.global.u64 	[%rd44], %rd6;
	add.s64 	%rd45, %rd1, %rd43;
	st.global.f64 	[%rd45], %fd1;
	add.s64 	%rd79, %rd79, 8;
	add.s64 	%rd78, %rd78, 8;
	add.s64 	%rd77, %rd77, -1;
	setp.ne.s64 	%p4, %rd77, 0;
	@%p4 bra 	$L__BB4_4;
$L__BB4_5:
	sub.s64 	%rd46, %rd7, %rd8;
	setp.gt.u64 	%p5, %rd46, -4;
	@%p5 bra 	$L__BB4_8;
	shl.b64 	%rd47, %rd83, 3;
	add.s64 	%rd48, %rd47, 16;
	add.s64 	%rd82, %rd5, %rd48;
	add.s64 	%rd81, %rd4, %rd48;
$L__BB4_7:
	ld.global.u64 	%rd49, [%rd82+-16];
	ld.global.f64 	%fd2, [%rd81+-16];
	shl.b64 	%rd50, %rd49, 3;
	add.s64 	%rd51, %rd3, %rd50;
	atom.global.add.u64 	%rd52, [%rd51], 1;
	shl.b64 	%rd53, %rd52, 3;
	add.s64 	%rd54, %rd2, %rd53;
	st.global.u64 	[%rd54], %rd6;
	add.s64 	%rd55, %rd1, %rd53;
	st.global.f64 	[%rd55], %fd2;
	ld.global.u64 	%rd56, [%rd82+-8];
	ld.global.f64 	%fd3, [%rd81+-8];
	shl.b64 	%rd57, %rd56, 3;
	add.s64 	%rd58, %rd3, %rd57;
	atom.global.add.u64 	%rd59, [%rd58], 1;
	shl.b64 	%rd60, %rd59, 3;
	add.s64 	%rd61, %rd2, %rd60;
	st.global.u64 	[%rd61], %rd6;
	add.s64 	%rd62, %rd1, %rd60;
	st.global.f64 	[%rd62], %fd3;
	ld.global.u64 	%rd63, [%rd82];
	ld.global.f64 	%fd4, [%rd81];
	shl.b64 	%rd64, %rd63, 3;
	add.s64 	%rd65, %rd3, %rd64;
	atom.global.add.u64 	%rd66, [%rd65], 1;
	shl.b64 	%rd67, %rd66, 3;
	add.s64 	%rd68, %rd2, %rd67;
	st.global.u64 	[%rd68], %rd6;
	add.s64 	%rd69, %rd1, %rd67;
	st.global.f64 	[%rd69], %fd4;
	ld.global.u64 	%rd70, [%rd82+8];
	ld.global.f64 	%fd5, [%rd81+8];
	shl.b64 	%rd71, %rd70, 3;
	add.s64 	%rd72, %rd3, %rd71;
	atom.global.add.u64 	%rd73, [%rd72], 1;
	shl.b64 	%rd74, %rd73, 3;
	add.s64 	%rd75, %rd2, %rd74;
	st.global.u64 	[%rd75], %rd6;
	add.s64 	%rd76, %rd1, %rd74;
	st.global.f64 	[%rd76], %fd5;
	add.s64 	%rd83, %rd83, 4;
	add.s64 	%rd82, %rd82, 32;
	add.s64 	%rd81, %rd81, 32;
	setp.lt.s64 	%p6, %rd83, %rd8;
	@%p6 bra 	$L__BB4_7;
$L__BB4_8:
	ret;

}
	// .globl	csc_to_csr_transpose_f32
.visible .entry csc_to_csr_transpose_f32(
	.param .u64 .ptr .align 1 csc_to_csr_transpose_f32_param_0,
	.param .u64 .ptr .align 1 csc_to_csr_transpose_f32_param_1,
	.param .u64 .ptr .align 1 csc_to_csr_transpose_f32_param_2,
	.param .u64 .ptr .align 1 csc_to_csr_transpose_f32_param_3,
	.param .u64 .ptr .align 1 csc_to_csr_transpose_f32_param_4,
	.param .u64 .ptr .align 1 csc_to_csr_transpose_f32_param_5,
	.param .u32 csc_to_csr_transpose_f32_param_6,
	.param .u32 csc_to_csr_transpose_f32_param_7
)
{
	.reg .pred 	%p<7>;
	.reg .b32 	%r<6>;
	.reg .b32 	%f<6>;
	.reg .b64 	%rd<92>;

	ld.param.u64 	%rd28, [csc_to_csr_transpose_f32_param_0];
	ld.param.u64 	%rd29, [csc_to_csr_transpose_f32_param_1];
	ld.param.u64 	%rd30, [csc_to_csr_transpose_f32_param_2];
	ld.param.u64 	%rd31, [csc_to_csr_transpose_f32_param_3];
	ld.param.u64 	%rd32, [csc_to_csr_transpose_f32_param_4];
	ld.param.u64 	%rd33, [csc_to_csr_transpose_f32_param_5];
	ld.param.u32 	%r2, [csc_to_csr_transpose_f32_param_7];
	cvta.to.global.u64 	%rd1, %rd33;
	cvta.to.global.u64 	%rd2, %rd32;
	cvta.to.global.u64 	%rd3, %rd31;
	cvta.to.global.u64 	%rd4, %rd30;
	cvta.to.global.u64 	%rd5, %rd29;
	mov.u32 	%r3, %ctaid.x;
	mov.u32 	%r4, %ntid.x;
	mov.u32 	%r5, %tid.x;
	mad.lo.s32 	%r1, %r3, %r4, %r5;
	setp.ge.u32 	%p1, %r1, %r2;
	@%p1 bra 	$L__BB5_8;
	cvta.to.global.u64 	%rd34, %rd28;
	cvt.u64.u32 	%rd6, %r1;
	mul.wide.u32 	%rd35, %r1, 8;
	add.s64 	%rd36, %rd34, %rd35;
	ld.global.u64 	%rd7, [%rd36];
	ld.global.u64 	%rd8, [%rd36+8];
	setp.ge.s64 	%p2, %rd7, %rd8;
	@%p2 bra 	$L__BB5_8;
	sub.s64 	%rd37, %rd8, %rd7;
	and.b64  	%rd85, %rd37, 3;
	setp.eq.s64 	%p3, %rd85, 0;
	mov.u64 	%rd91, %rd7;
	@%p3 bra 	$L__BB5_5;
	shl.b64 	%rd38, %rd7, 2;
	add.s64 	%rd87, %rd4, %rd38;
	shl.b64 	%rd39, %rd7, 3;
	add.s64 	%rd86, %rd5, %rd39;
	add.s64 	%rd91, %rd7, %rd85;
$L__BB5_4:
	.pragma "nounroll";
	ld.global.u64 	%rd40, [%rd86];
	ld.global.f32 	%f1, [%rd87];
	shl.b64 	%rd41, %rd40, 3;
	add.s64 	%rd42, %rd3, %rd41;
	atom.global.add.u64 	%rd43, [%rd42], 1;
	shl.b64 	%rd44, %rd43, 3;
	add.s64 	%rd45, %rd2, %rd44;
	st.global.u64 	[%rd45], %rd6;
	shl.b64 	%rd46, %rd43, 2;
	add.s64 	%rd47, %rd1, %rd46;
	st.global.f32 	[%rd47], %f1;
	add.s64 	%rd87, %rd87, 4;
	add.s64 	%rd86, %rd86, 8;
	add.s64 	%rd85, %rd85, -1;
	setp.ne.s64 	%p4, %rd85, 0;
	@%p4 bra 	$L__BB5_4;
$L__BB5_5:
	sub.s64 	%rd48, %rd7, %rd8;
	setp.gt.u64 	%p5, %rd48, -4;
	@%p5 bra 	$L__BB5_8;
	shl.b64 	%rd49, %rd91, 3;
	add.s64 	%rd50, %rd49, %rd5;
	add.s64 	%rd90, %rd50, 16;
	shl.b64 	%rd51, %rd91, 2;
	add.s64 	%rd52, %rd51, %rd4;
	add.s64 	%rd89, %rd52, 8;
$L__BB5_7:
	ld.global.u64 	%rd53, [%rd90+-16];
	ld.global.f32 	%f2, [%rd89+-8];
	shl.b64 	%rd54, %rd53, 3;
	add.s64 	%rd55, %rd3, %rd54;
	atom.global.add.u64 	%rd56, [%rd55], 1;
	shl.b64 	%rd57, %rd56, 3;
	add.s64 	%rd58, %rd2, %rd57;
	st.global.u64 	[%rd58], %rd6;
	shl.b64 	%rd59, %rd56, 2;
	add.s64 	%rd60, %rd1, %rd59;
	st.global.f32 	[%rd60], %f2;
	ld.global.u64 	%rd61, [%rd90+-8];
	ld.global.f32 	%f3, [%rd89+-4];
	shl.b64 	%rd62, %rd61, 3;
	add.s64 	%rd63, %rd3, %rd62;
	atom.global.add.u64 	%rd64, [%rd63], 1;
	shl.b64 	%rd65, %rd64, 3;
	add.s64 	%rd66, %rd2, %rd65;
	st.global.u64 	[%rd66], %rd6;
	shl.b64 	%rd67, %rd64, 2;
	add.s64 	%rd68, %rd1, %rd67;
	st.global.f32 	[%rd68], %f3;
	ld.global.u64 	%rd69, [%rd90];
	ld.global.f32 	%f4, [%rd89];
	shl.b64 	%rd70, %rd69, 3;
	add.s64 	%rd71, %rd3, %rd70;
	atom.global.add.u64 	%rd72, [%rd71], 1;
	shl.b64 	%rd73, %rd72, 3;
	add.s64 	%rd74, %rd2, %rd73;
	st.global.u64 	[%rd74], %rd6;
	shl.b64 	%rd75, %rd72, 2;
	add.s64 	%rd76, %rd1, %rd75;
	st.global.f32 	[%rd76], %f4;
	ld.global.u64 	%rd77, [%rd90+8];
	ld.global.f32 	%f5, [%rd89+4];
	shl.b64 	%rd78, %rd77, 3;
	add.s64 	%rd79, %rd3, %rd78;
	atom.global.add.u64 	%rd80, [%rd79], 1;
	shl.b64 	%rd81, %rd80, 3;
	add.s64 	%rd82, %rd2, %rd81;
	st.global.u64 	[%rd82], %rd6;
	shl.b64 	%rd83, %rd80, 2;
	add.s64 	%rd84, %rd1, %rd83;
	st.global.f32 	[%rd84], %f5;
	add.s64 	%rd91, %rd91, 4;
	add.s64 	%rd90, %rd90, 32;
	add.s64 	%rd89, %rd89, 16;
	setp.lt.s64 	%p6, %rd91, %rd8;
	@%p6 bra 	$L__BB5_7;
$L__BB5_8:
	ret;

}
	// .globl	csc_to_csr_transpose_f64
.visible .entry csc_to_csr_transpose_f64(
	.param .u64 .ptr .align 1 csc_to_csr_transpose_f64_param_0,
	.param .u64 .ptr .align 1 csc_to_csr_transpose_f64_param_1,
	.param .u64 .ptr .align 1 csc_to_csr_transpose_f64_param_2,
	.param .u64 .ptr .align 1 csc_to_csr_transpose_f64_param_3,
	.param .u64 .ptr .align 1 csc_to_csr_transpose_f64_param_4,
	.param .u64 .ptr .align 1 csc_to_csr_transpose_f64_param_5,
	.param .u32 csc_to_csr_transpose_f64_param_6,
	.param .u32 csc_to_csr_transpose_f64_param_7
)
{
	.reg .pred 	%p<7>;
	.reg .b32 	%r<6>;
	.reg .b64 	%rd<84>;
	.reg .b64 	%fd<6>;

	ld.param.u64 	%rd28, [csc_to_csr_transpose_f64_param_0];
	ld.param.u64 	%rd29, [csc_to_csr_transpose_f64_param_1];
	ld.param.u64 	%rd30, [csc_to_csr_transpose_f64_param_2];
	ld.param.u64 	%rd31, [csc_to_csr_transpose_f64_param_3];
	ld.param.u64 	%rd32, [csc_to_csr_transpose_f64_param_4];
	ld.param.u64 	%rd33, [csc_to_csr_transpose_f64_param_5];
	ld.param.u32 	%r2, [csc_to_csr_transpose_f64_param_7];
	cvta.to.global.u64 	%rd1, %rd33;
	cvta.to.global.u64 	%rd2, %rd32;
	cvta.to.global.u64 	%rd3, %rd31;
	cvta.to.global.u64 	%rd4, %rd30;
	cvta.to.global.u64 	%rd5, %rd29;
	mov.u32 	%r3, %ctaid.x;
	mov.u32 	%r4, %ntid.x;
	mov.u32 	%r5, %tid.x;
	mad.lo.s32 	%r1, %r3, %r4, %r5;
	setp.ge.u32 	%p1, %r1, %r2;
	@%p1 bra 	$L__BB6_8;
	cvta.to.global.u64 	%rd34, %rd28;
	cvt.u64.u32 	%rd6, %r1;
	mul.wide.u32 	%rd35, %r1, 8;
	add.s64 	%rd36, %rd34, %rd35;
	ld.global.u64 	%rd7, [%rd36];
	ld.global.u64 	%rd8, [%rd36+8];
	setp.ge.s64 	%p2, %rd7, %rd8;
	@%p2 bra 	$L__BB6_8;
	sub.s64 	%rd37, %rd8, %rd7;
	and.b64  	%rd77, %rd37, 3;
	setp.eq.s64 	%p3, %rd77, 0;
	mov.u64 	%rd83, %rd7;
	@%p3 bra 	$L__BB6_5;
	shl.b64 	%rd38, %rd7, 3;
	add.s64 	%rd79, %rd4, %rd38;
	add.s64 	%rd78, %rd5, %rd38;
	add.s64 	%rd83, %rd7, %rd77;
$L__BB6_4:
	.pragma "nounroll";
	ld.global.u64 	%rd39, [%rd78];
	ld.global.f64 	%fd1, [%rd79];
	shl.b64 	%rd40, %rd39, 3;
	add.s64 	%rd41, %rd3, %rd40;
	atom.global.add.u64 	%rd42, [%rd41], 1;
	shl.b64 	%rd43, %rd42, 3;
	add.s64 	%rd44, %rd2, %rd43;
	st.global.u64 	[%rd44], %rd6;
	add.s64 	%rd45, %rd1, %rd43;
	st.global.f64 	[%rd45], %fd1;
	add.s64 	%rd79, %rd79, 8;
	add.s64 	%rd78, %rd78, 8;
	add.s64 	%rd77, %rd77, -1;
	setp.ne.s64 	%p4, %rd77, 0;
	@%p4 bra 	$L__BB6_4;
$L__BB6_5:
	sub.s64 	%rd46, %rd7, %rd8;
	setp.gt.u64 	%p5, %rd46, -4;
	@%p5 bra 	$L__BB6_8;
	shl.b64 	%rd47, %rd83, 3;
	add.s64 	%rd48, %rd47, 16;
	add.s64 	%rd82, %rd5, %rd48;
	add.s64 	%rd81, %rd4, %rd48;
$L__BB6_7:
	ld.global.u64 	%rd49, [%rd82+-16];
	ld.global.f64 	%fd2, [%rd81+-16];
	shl.b64 	%rd50, %rd49, 3;
	add.s64 	%rd51, %rd3, %rd50;
	atom.global.add.u64 	%rd52, [%rd51], 1;
	shl.b64 	%rd53, %rd52, 3;
	add.s64 	%rd54, %rd2, %rd53;
	st.global.u64 	[%rd54], %rd6;
	add.s64 	%rd55, %rd1, %rd53;
	st.global.f64 	[%rd55], %fd2;
	ld.global.u64 	%rd56, [%rd82+-8];
	ld.global.f64 	%fd3, [%rd81+-8];
	shl.b64 	%rd57, %rd56, 3;
	add.s64 	%rd58, %rd3, %rd57;
	atom.global.add.u64 	%rd59, [%rd58], 1;
	shl.b64 	%rd60, %rd59, 3;
	add.s64 	%rd61, %rd2, %rd60;
	st.global.u64 	[%rd61], %rd6;
	add.s64 	%rd62, %rd1, %rd60;
	st.global.f64 	[%rd62], %fd3;
	ld.global.u64 	%rd63, [%rd82];
	ld.global.f64 	%fd4, [%rd81];
	shl.b64 	%rd64, %rd63, 3;
	add.s64 	%rd65, %rd3, %rd64;
	atom.global.add.u64 	%rd66, [%rd65], 1;
	shl.b64 	%rd67, %rd66, 3;
	add.s64 	%rd68, %rd2, %rd67;
	st.global.u64 	[%rd68], %rd6;
	add.s64 	%rd69, %rd1, %rd67;
	st.global.f64 	[%rd69], %fd4;
	ld.global.u64 	%rd70, [%rd82+8];
	ld.global.f64 	%fd5, [%rd81+8];
	shl.b64 	%rd71, %rd70, 3;
	add.s64 	%rd72, %rd3, %rd71;
	atom.global.add.u64 	%rd73, [%rd72], 1;
	shl.b64 	%rd74, %rd73, 3;
	add.s64 	%rd75, %rd2, %rd74;
	st.global.u64 	[%rd75], %rd6;
	add.s64 	%rd76, %rd1, %rd74;
	st.global.f64 	[%rd76], %fd5;
	add.s64 	%rd83, %rd83, 4;
	add.s64 	%rd82, %rd82, 32;
	add.s64 	%rd81, %rd81, 32;
	setp.lt.s64 	%p6, %rd83, %rd8;
	@%p6 bra 	$L__BB6_7;
$L__BB6_8:
	ret;

}
	// .globl	sparse_scale_f32
.visible .entry sparse_scale_f32(
	.param .u64 .ptr .align 1 sparse_scale_f32_param_0,
	.param .u64 .ptr .align 1 sparse_scale_f32_param_1,
	.param .f32 sparse_scale_f32_param_2,
	.param .u32 sparse_scale_f32_param_3
)
{
	.reg .pred 	%p<2>;
	.reg .b32 	%r<6>;
	.reg .b32 	%f<4>;
	.reg .b64 	%rd<8>;

	ld.param.u64 	%rd1, [sparse_scale_f32_param_0];
	ld.param.u64 	%rd2, [sparse_scale_f32_param_1];
	ld.param.f32 	%f1, [sparse_scale_f32_param_2];
	ld.param.u32 	%r2, [sparse_scale_f32_param_3];
	mov.u32 	%r3, %ctaid.x;
	mov.u32 	%r4, %ntid.x;
	mov.u32 	%r5, %tid.x;
	mad.lo.s32 	%r1, %r3, %r4, %r5;
	setp.ge.u32 	%p1, %r1, %r2;
	@%p1 bra 	$L__BB7_2;
	cvta.to.global.u64 	%rd3, %rd1;
	cvta.to.global.u64 	%rd4, %rd2;
	mul.wide.u32 	%rd5, %r1, 4;
	add.s64 	%rd6, %rd3, %rd5;
	ld.global.f32 	%f2, [%rd6];
	mul.f32 	%f3, %f1, %f2;
	add.s64 	%rd7, %rd4, %rd5;
	st.global.f32 	[%rd7], %f3;
$L__BB7_2:
	ret;

}
	// .globl	sparse_scale_f64
.visible .entry sparse_scale_f64(
	.param .u64 .ptr .align 1 sparse_scale_f64_param_0,
	.param .u64 .ptr .align 1 sparse_scale_f64_param_1,
	.param .f64 sparse_scale_f64_param_2,
	.param .u32 sparse_scale_f64_param_3
)
{
	.reg .pred 	%p<2>;
	.reg .b32 	%r<6>;
	.reg .b64 	%rd<8>;
	.reg .b64 	%fd<4>;

	ld.param.u64 	%rd1, [sparse_scale_f64_param_0];
	ld.param.u64 	%rd2, [sparse_scale_f64_param_1];
	ld.param.f64 	%fd1, [sparse_scale_f64_param_2];
	ld.param.u32 	%r2, [sparse_scale_f64_param_3];
	mov.u32 	%r3, %ctaid.x;
	mov.u32 	%r4, %ntid.x;
	mov.u32 	%r5, %tid.x;
	mad.lo.s32 	%r1, %r3, %r4, %r5;
	setp.ge.u32 	%p1, %r1, %r2;
	@%p1 bra 	$L__BB8_2;
	cvta.to.global.u64 	%rd3, %rd1;
	cvta.to.global.u64 	%rd4, %rd2;
	mul.wide.u32 	%rd5, %r1, 8;
	add.s64 	%rd6, %rd3, %rd5;
	ld.global.f64 	%fd2, [%rd6];
	mul.f64 	%fd3, %fd1, %fd2;
	add.s64 	%rd7, %rd4, %rd5;
	st.global.f64 	[%rd7], %fd3;
$L__BB8_2:
	ret;

}
	// .globl	sparse_sum_f32
.visible .entry sparse_sum_f32(
	.param .u64 .ptr .align 1 sparse_sum_f32_param_0,
	.param .u64 .ptr .align 1 sparse_sum_f32_param_1,
	.param .u32 sparse_sum_f32_param_2
)
{
	.reg .pred 	%p<6>;
	.reg .b32 	%r<14>;
	.reg .b32 	%f<10>;
	.reg .b64 	%rd<7>;
	// demoted variable
	.shared .align 4 .b8 _ZZ14sparse_sum_f32E6shared[1024];
	ld.param.u64 	%rd1, [sparse_sum_f32_param_0];
	ld.param.u64 	%rd2, [sparse_sum_f32_param_1];
	ld.param.u32 	%r7, [sparse_sum_f32_param_2];
	mov.u32 	%r1, %tid.x;
	mov.u32 	%r8, %ctaid.x;
	mov.u32 	%r13, %ntid.x;
	mad.lo.s32 	%r3, %r8, %r13, %r1;
	setp.ge.u32 	%p1, %r3, %r7;
	mov.f32 	%f9, 0f00000000;
	@%p1 bra 	$L__BB9_2;
	cvta.to.global.u64 	%rd3, %rd1;
	mul.wide.u32 	%rd4, %r3, 4;
	add.s64 	%rd5, %rd3, %rd4;
	ld.global.f32 	%f9, [%rd5];
$L__BB9_2:
	shl.b32 	%r9, %r1, 2;
	mov.u32 	%r10, _ZZ14sparse_sum_f32E6shared;
	add.s32 	%r4, %r10, %r9;
	st.shared.f32 	[%r4], %f9;
	bar.sync 	0;
	setp.lt.u32 	%p2, %r13, 2;
	@%p2 bra 	$L__BB9_6;
$L__BB9_3:
	shr.u32 	%r6, %r13, 1;
	setp.ge.u32 	%p3, %r1, %r6;
	@%p3 bra 	$L__BB9_5;
	shl.b32 	%r11, %r6, 2;
	add.s32 	%r12, %r4, %r11;
	ld.shared.f32 	%f4, [%r12];
	ld.shared.f32 	%f5, [%r4];
	add.f32 	%f6, %f4, %f5;
	st.shared.f32 	[%r4], %f6;
$L__BB9_5:
	bar.sync 	0;
	setp.gt.u32 	%p4, %r13, 3;
	mov.u32 	%r13, %r6;
	@%p4 bra 	$L__BB9_3;
$L__BB9_6:
	setp.ne.s32 	%p5, %r1, 0;
	@%p5 bra 	$L__BB9_8;
	ld.shared.f32 	%f7, [_ZZ14sparse_sum_f32E6shared];
	cvta.to.global.u64 	%rd6, %rd2;
	atom.global.add.f32 	%f8, [%rd6], %f7;
$L__BB9_8:
	ret;

}
	// .globl	sparse_sum_f64
.visible .entry sparse_sum_f64(
	.param .u64 .ptr .align 1 sparse_sum_f64_param_0,
	.param .u64 .ptr .align 1 sparse_sum_f64_param_1,
	.param .u32 sparse_sum_f64_param_2
)
{
	.reg .pred 	%p<6>;
	.reg .b32 	%r<14>;
	.reg .b64 	%rd<7>;
	.reg .b64 	%fd<10>;
	// demoted variable
	.shared .align 8 .b8 _ZZ14sparse_sum_f64E6shared[2048];
	ld.param.u64 	%rd1, [sparse_sum_f64_param_0];
	ld.param.u64 	%rd2, [sparse_sum_f64_param_1];
	ld.param.u32 	%r7, [sparse_sum_f64_param_2];
	mov.u32 	%r1, %tid.x;
	mov.u32 	%r8, %ctaid.x;
	mov.u32 	%r13, %ntid.x;
	mad.lo.s32 	%r3, %r8, %r13, %r1;
	setp.ge.u32 	%p1, %r3, %r7;
	mov.f64 	%fd9, 0d0000000000000000;
	@%p1 bra 	$L__BB10_2;
	cvta.to.global.u64 	%rd3, %rd1;
	mul.wide.u32 	%rd4, %r3, 8;
	add.s64 	%rd5, %rd3, %rd4;
	ld.global.f64 	%fd9, [%rd5];
$L__BB10_2:
	shl.b32 	%r9, %r1, 3;
	mov.u32 	%r10, _ZZ14sparse_sum_f64E6shared;
	add.s32 	%r4, %r10, %r9;
	st.shared.f64 	[%r4], %fd9;
	bar.sync 	0;
	setp.lt.u32 	%p2, %r13, 2;
	@%p2 bra 	$L__BB10_6;
$L__BB10_3:
	shr.u32 	%r6, %r13, 1;
	setp.ge.u32 	%p3, %r1, %r6;
	@%p3 bra 	$L__BB10_5;
	shl.b32 	%r11, %r6, 3;
	add.s32 	%r12, %r4, %r11;
	ld.shared.f64 	%fd4, [%r12];
	ld.shared.f64 	%fd5, [%r4];
	add.f64 	%fd6, %fd4, %fd5;
	st.shared.f64 	[%r4], %fd6;
$L__BB10_5:
	bar.sync 	0;
	setp.gt.u32 	%p4, %r13, 3;
	mov.u32 	%r13, %r6;
	@%p4 bra 	$L__BB10_3;
$L__BB10_6:
	setp.ne.s32 	%p5, %r1, 0;
	@%p5 bra 	$L__BB10_8;
	ld.shared.f64 	%fd7, [_ZZ14sparse_sum_f64E6shared];
	cvta.to.global.u64 	%rd6, %rd2;
	atom.global.add.f64 	%fd8, [%rd6], %fd7;
$L__BB10_8:
	ret;

}
	// .globl	sparse_sum_rows_csr_f32
.visible .entry sparse_sum_rows_csr_f32(
	.param .u64 .ptr .align 1 sparse_sum_rows_csr_f32_param_0,
	.param .u64 .ptr .align 1 sparse_sum_rows_csr_f32_param_1,
	.param .u64 .ptr .align 1 sparse_sum_rows_csr_f32_param_2,
	.param .u32 sparse_sum_rows_csr_f32_param_3
)
{
	.reg .pred 	%p<11>;
	.reg .b32 	%r<6>;
	.reg .b32 	%f<83>;
	.reg .b64 	%rd<51>;

	ld.param.u64 	%rd26, [sparse_sum_rows_csr_f32_param_0];
	ld.param.u64 	%rd28, [sparse_sum_rows_csr_f32_param_1];
	ld.param.u64 	%rd27, [sparse_sum_rows_csr_f32_param_2];
	ld.param.u32 	%r2, [sparse_sum_rows_csr_f32_param_3];
	cvta.to.global.u64 	%rd1, %rd28;
	mov.u32 	%r3, %ctaid.x;
	mov.u32 	%r4, %ntid.x;
	mov.u32 	%r5, %tid.x;
	mad.lo.s32 	%r1, %r3, %r4, %r5;
	setp.ge.u32 	%p1, %r1, %r2;
	@%p1 bra 	$L__BB11_15;
	cvta.to.global.u64 	%rd29, %rd26;
	mul.wide.u32 	%rd30, %r1, 8;
	add.s64 	%rd31, %rd29, %rd30;
	ld.global.u64 	%rd46, [%rd31];
	ld.global.u64 	%rd3, [%rd31+8];
	setp.ge.s64 	%p2, %rd46, %rd3;
	mov.f32 	%f82, 0f00000000;
	@%p2 bra 	$L__BB11_14;
	sub.s64 	%rd4, %rd3, %rd46;
	and.b64  	%rd5, %rd4, 15;
	sub.s64 	%rd32, %rd46, %rd3;
	setp.gt.u64 	%p3, %rd32, -16;
	mov.f32 	%f82, 0f00000000;
	@%p3 bra 	$L__BB11_5;
	and.b64  	%rd44, %rd4, -16;
	shl.b64 	%rd33, %rd46, 2;
	add.s64 	%rd34, %rd33, %rd1;
	add.s64 	%rd43, %rd34, 32;
	mov.f32 	%f82, 0f00000000;
$L__BB11_4:
	.pragma "nounroll";
	ld.global.f32 	%f18, [%rd43+-32];
	add.f32 	%f19, %f82, %f18;
	ld.global.f32 	%f20, [%rd43+-28];
	add.f32 	%f21, %f19, %f20;
	ld.global.f32 	%f22, [%rd43+-24];
	add.f32 	%f23, %f21, %f22;
	ld.global.f32 	%f24, [%rd43+-20];
	add.f32 	%f25, %f23, %f24;
	ld.global.f32 	%f26, [%rd43+-16];
	add.f32 	%f27, %f25, %f26;
	ld.global.f32 	%f28, [%rd43+-12];
	add.f32 	%f29, %f27, %f28;
	ld.global.f32 	%f30, [%rd43+-8];
	add.f32 	%f31, %f29, %f30;
	ld.global.f32 	%f32, [%rd43+-4];
	add.f32 	%f33, %f31, %f32;
	ld.global.f32 	%f34, [%rd43];
	add.f32 	%f35, %f33, %f34;
	ld.global.f32 	%f36, [%rd43+4];
	add.f32 	%f37, %f35, %f36;
	ld.global.f32 	%f38, [%rd43+8];
	add.f32 	%f39, %f37, %f38;
	ld.global.f32 	%f40, [%rd43+12];
	add.f32 	%f41, %f39, %f40;
	ld.global.f32 	%f42, [%rd43+16];
	add.f32 	%f43, %f41, %f42;
	ld.global.f32 	%f44, [%rd43+20];
	add.f32 	%f45, %f43, %f44;
	ld.global.f32 	%f46, [%rd43+24];
	add.f32 	%f47, %f45, %f46;
	ld.global.f32 	%f48, [%rd43+28];
	add.f32 	%f82, %f47, %f48;
	add.s64 	%rd46, %rd46, 16;
	add.s64 	%rd44, %rd44, -16;
	add.s64 	%rd43, %rd43, 64;
	setp.ne.s64 	%p4, %rd44, 0;
	@%p4 bra 	$L__BB11_4;
$L__BB11_5:
	setp.eq.s64 	%p5, %rd5, 0;
	@%p5 bra 	$L__BB11_14;
	and.b64  	%rd15, %rd4, 7;
	setp.lt.u64 	%p6, %rd5, 8;
	@%p6 bra 	$L__BB11_8;
	shl.b64 	%rd35, %rd46, 2;
	add.s64 	%rd36, %rd1, %rd35;
	ld.global.f32 	%f50, [%rd36];
	add.f32 	%f51, %f82, %f50;
	ld.global.f32 	%f52, [%rd36+4];
	add.f32 	%f53, %f51, %f52;
	ld.global.f32 	%f54, [%rd36+8];
	add.f32 	%f55, %f53, %f54;
	ld.global.f32 	%f56, [%rd36+12];
	add.f32 	%f57, %f55, %f56;
	ld.global.f32 	%f58, [%rd36+16];
	add.f32 	%f59, %f57, %f58;
	ld.global.f32 	%f60, [%rd36+20];
	add.f32 	%f61, %f59, %f60;
	ld.global.f32 	%f62, [%rd36+24];
	add.f32 	%f63, %f61, %f62;
	ld.global.f32 	%f64, [%rd36+28];
	add.f32 	%f82, %f63, %f64;
	add.s64 	%rd46, %rd46, 8;
$L__BB11_8:
	setp.eq.s64 	%p7, %rd15, 0;
	@%p7 bra 	$L__BB11_14;
	and.b64  	%rd49, %rd4, 3;
	setp.lt.u64 	%p8, %rd15, 4;
	@%p8 bra 	$L__BB11_11;
	shl.b64 	%rd37, %rd46, 2;
	add.s64 	%rd38, %rd1, %rd37;
	ld.global.f32 	%f66, [%rd38];
	add.f32 	%f67, %f82, %f66;
	ld.global.f32 	%f68, [%rd38+4];
	add.f32 	%f69, %f67, %f68;
	ld.global.f32 	%f70, [%rd38+8];
	add.f32 	%f71, %f69, %f70;
	ld.global.f32 	%f72, [%rd38+12];
	add.f32 	%f82, %f71, %f72;
	add.s64 	%rd46, %rd46, 4;
$L__BB11_11:
	setp.eq.s64 	%p9, %rd49, 0;
	@%p9 bra 	$L__BB11_14;
	shl.b64 	%rd39, %rd46, 2;
	add.s64 	%rd50, %rd1, %rd39;
$L__BB11_13:
	.pragma "nounroll";
	ld.global.f32 	%f73, [%rd50];
	add.f32 	%f82, %f82, %f73;
	add.s64 	%rd50, %rd50, 4;
	add.s64 	%rd49, %rd49, -1;
	setp.ne.s64 	%p10, %rd49, 0;
	@%p10 bra 	$L__BB11_13;
$L__BB11_14:
	cvta.to.global.u64 	%rd40, %rd27;
	mul.wide.u32 	%rd41, %r1, 4;
	add.s64 	%rd42, %rd40, %rd41;
	st.global.f32 	[%rd42], %f82;
$L__BB11_15:
	ret;

}
	// .globl	sparse_sum_rows_csr_f64
.visible .entry sparse_sum_rows_csr_f64(
	.param .u64 .ptr .align 1 sparse_sum_rows_csr_f64_param_0,
	.param .u64 .ptr .align 1 sparse_sum_rows_csr_f64_param_1,
	.param .u64 .ptr .align 1 sparse_sum_rows_csr_f64_param_2,
	.param .u32 sparse_sum_rows_csr_f64_param_3
)
{
	.reg .pred 	%p<11>;
	.reg .b32 	%r<6>;
	.reg .b64 	%rd<51>;
	.reg .b64 	%fd<83>;

	ld.param.u64 	%rd26, [sparse_sum_rows_csr_f64_param_0];
	ld.param.u64 	%rd28, [sparse_sum_rows_csr_f64_param_1];
	ld.param.u64 	%rd27, [sparse_sum_rows_csr_f64_param_2];
	ld.param.u32 	%r2, [sparse_sum_rows_csr_f64_param_3];
	cvta.to.global.u64 	%rd1, %rd28;
	mov.u32 	%r3, %ctaid.x;
	mov.u32 	%r4, %ntid.x;
	mov.u32 	%r5, %tid.x;
	mad.lo.s32 	%r1, %r3, %r4, %r5;
	setp.ge.u32 	%p1, %r1, %r2;
	@%p1 bra 	$L__BB12_15;
	cvta.to.global.u64 	%rd29, %rd26;
	mul.wide.u32 	%rd30, %r1, 8;
	add.s64 	%rd31, %rd29, %rd30;
	ld.global.u64 	%rd46, [%rd31];
	ld.global.u64 	%rd3, [%rd31+8];
	setp.ge.s64 	%p2, %rd46, %rd3;
	mov.f64 	%fd82, 0d0000000000000000;
	@%p2 bra 	$L__BB12_14;
	sub.s64 	%rd4, %rd3, %rd46;
	and.b64  	%rd5, %rd4, 15;
	sub.s64 	%rd32, %rd46, %rd3;
	setp.gt.u64 	%p3, %rd32, -16;
	mov.f64 	%fd82, 0d0000000000000000;
	@%p3 bra 	$L__BB12_5;
	and.b64  	%rd44, %rd4, -16;
	shl.b64 	%rd33, %rd46, 3;
	add.s64 	%rd34, %rd33, %rd1;
	add.s64 	%rd43, %rd34, 64;
	mov.f64 	%fd82, 0d0000000000000000;
$L__BB12_4:
	.pragma "nounroll";
	ld.global.f64 	%fd18, [%rd43+-64];
	add.f64 	%fd19, %fd82, %fd18;
	ld.global.f64 	%fd20, [%rd43+-56];
	add.f64 	%fd21, %fd19, %fd20;
	ld.global.f64 	%fd22, [%rd43+-48];
	add.f64 	%fd23, %fd21, %fd22;
	ld.global.f64 	%fd24, [%rd43+-40];
	add.f64 	%fd25, %fd23, %fd24;
	ld.global.f64 	%fd26, [%rd43+-32];
	add.f64 	%fd27, %fd25, %fd26;
	ld.global.f64 	%fd28, [%rd43+-24];
	add.f64 	%fd29, %fd27, %fd28;
	ld.global.f64 	%fd30, [%rd43+-16];
	add.f64 	%fd31, %fd29, %fd30;
	ld.global.f64 	%fd32, [%rd43+-8];
	add.f64 	%fd33, %fd31, %fd32;
	ld.global.f64 	%fd34, [%rd43];
	add.f64 	%fd35, %fd33, %fd34;
	ld.global.f64 	%fd36, [%rd43+8];
	add.f64 	%fd37, %fd35, %fd36;
	ld.global.f64 	%fd38, [%rd43+16];
	add.f64 	%fd39, %fd37, %fd38;
	ld.global.f64 	%fd40, [%rd43+24];
	add.f64 	%fd41, %fd39, %fd40;
	ld.global.f64 	%fd42, [%rd43+32];
	add.f64 	%fd43, %fd41, %fd42;
	ld.global.f64 	%fd44, [%rd43+40];
	add.f64 	%fd45, %fd43, %fd44;
	ld.global.f64 	%fd46, [%rd43+48];
	add.f64 	%fd47, %fd45, %fd46;
	ld.global.f64 	%fd48, [%rd43+56];
	add.f64 	%fd82, %fd47, %fd48;
	add.s64 	%rd46, %rd46, 16;
	add.s64 	%rd44, %rd44, -16;
	add.s64 	%rd43, %rd43, 128;
	setp.ne.s64 	%p4, %rd44, 0;
	@%p4 bra 	$L__BB12_4;
$L__BB12_5:
	setp.eq.s64 	%p5, %rd5, 0;
	@%p5 bra 	$L__BB12_14;
	and.b64  	%rd15, %rd4, 7;
	setp.lt.u64 	%p6, %rd5, 8;
	@%p6 bra 	$L__BB12_8;
	shl.b64 	%rd35, %rd46, 3;
	add.s64 	%rd36, %rd1, %rd35;
	ld.global.f64 	%fd50, [%rd36];
	add.f64 	%fd51, %fd82, %fd50;
	ld.global.f64 	%fd52, [%rd36+8];
	add.f64 	%fd53, %fd51, %fd52;
	ld.global.f64 	%fd54, [%rd36+16];
	add.f64 	%fd55, %fd53, %fd54;
	ld.global.f64 	%fd56, [%rd36+24];
	add.f64 	%fd57, %fd55, %fd56;
	ld.global.f64 	%fd58, [%rd36+32];
	add.f64 	%fd59, %fd57, %fd58;
	ld.global.f64 	%fd60, [%rd36+40];
	add.f64 	%fd61, %fd59, %fd60;
	ld.global.f64 	%fd62, [%rd36+48];
	add.f64 	%fd63, %fd61, %fd62;
	ld.global.f64 	%fd64, [%rd36+56];
	add.f64 	%fd82, %fd63, %fd64;
	add.s64 	%rd46, %rd46, 8;
$L__BB12_8:
	setp.eq.s64 	%p7, %rd15, 0;
	@%p7 bra 	$L__BB12_14;
	and.b64  	%rd49, %rd4, 3;
	setp.lt.u64 	%p8, %rd15, 4;
	@%p8 bra 	$L__BB12_11;
	shl.b64 	%rd37, %rd46, 3;
	add.s64 	%rd38, %rd1, %rd37;
	ld.global.f64 	%fd66, [%rd38];
	add.f64 	%fd67, %fd82, %fd66;
	ld.global.f64 	%fd68, [%rd38+8];
	add.f64 	%fd69, %fd67, %fd68;
	ld.global.f64 	%fd70, [%rd38+16];
	add.f64 	%fd71, %fd69, %fd70;
	ld.global.f64 	%fd72, [%rd38+24];
	add.f64 	%fd82, %fd71, %fd72;
	add.s64 	%rd46, %rd46, 4;
$L__BB12_11:
	setp.eq.s64 	%p9, %rd49, 0;
	@%p9 bra 	$L__BB12_14;
	shl.b64 	%rd39, %rd46, 3;
	add.s64 	%rd50, %rd1, %rd39;
$L__BB12_13:
	.pragma "nounroll";
	ld.global.f64 	%fd73, [%rd50];
	add.f64 	%fd82, %fd82, %fd73;
	add.s64 	%rd50, %rd50, 8;
	add.s64 	%rd49, %rd49, -1;
	setp.ne.s64 	%p10, %rd49, 0;
	@%p10 bra 	$L__BB12_13;
$L__BB12_14:
	cvta.to.global.u64 	%rd40, %rd27;
	add.s64 	%rd42, %rd40, %rd30;
	st.global.f64 	[%rd42], %fd82;
$L__BB12_15:
	ret;

}
	// .globl	sparse_nnz_per_row_csr_i64
.visible .entry sparse_nnz_per_row_csr_i64(
	.param .u64 .ptr .align 1 sparse_nnz_per_row_csr_i64_param_0,
	.param .u64 .ptr .align 1 sparse_nnz_per_row_csr_i64_param_1,
	.param .u32 sparse_nnz_per_row_csr_i64_param_2
)
{
	.reg .pred 	%p<2>;
	.reg .b32 	%r<6>;
	.reg .b64 	%rd<11>;

	ld.param.u64 	%rd1, [sparse_nnz_per_row_csr_i64_param_0];
	ld.param.u64 	%rd2, [sparse_nnz_per_row_csr_i64_param_1];
	ld.param.u32 	%r2, [sparse_nnz_per_row_csr_i64_param_2];
	mov.u32 	%r3, %ctaid.x;
	mov.u32 	%r4, %ntid.x;
	mov.u32 	%r5, %tid.x;
	mad.lo.s32 	%r1, %r3, %r4, %r5;
	setp.ge.u32 	%p1, %r1, %r2;
	@%p1 bra 	$L__BB13_2;
	cvta.to.global.u64 	%rd3, %rd1;
	cvta.to.global.u64 	%rd4, %rd2;
	mul.wide.u32 	%rd5, %r1, 8;
	add.s64 	%rd6, %rd3, %rd5;
	ld.global.u64 	%rd7, [%rd6+8];
	ld.global.u64 	%rd8, [%rd6];
	sub.s64 	%rd9, %rd7, %rd8;
	add.s64 	%rd10, %rd4, %rd5;
	st.global.u64 	[%rd10], %rd9;
$L__BB13_2:
	ret;

}
	// .globl	build_ptrs_from_sorted_indices_i64
.visible .entry build_ptrs_from_sorted_indices_i64(
	.param .u64 .ptr .align 1 build_ptrs_from_sorted_indices_i64_param_0,
	.param .u64 .ptr .align 1 build_ptrs_from_sorted_indices_i64_param_1,
	.param .u32 build_ptrs_from_sorted_indices_i64_param_2,
	.param .u32 build_ptrs_from_sorted_indices_i64_param_3
)
{
	.reg .pred 	%p<38>;
	.reg .b32 	%r<39>;
	.reg .b64 	%rd<113>;

	ld.param.u64 	%rd59, [build_ptrs_from_sorted_indices_i64_param_0];
	ld.param.u64 	%rd60, [build_ptrs_from_sorted_indices_i64_param_1];
	ld.param.u32 	%r21, [build_ptrs_from_sorted_indices_i64_param_2];
	ld.param.u32 	%r22, [build_ptrs_from_sorted_indices_i64_param_3];
	cvta.to.global.u64 	%rd1, %rd59;
	cvta.to.global.u64 	%rd2, %rd60;
	mov.u32 	%r23, %ctaid.x;
	mov.u32 	%r24, %ntid.x;
	mov.u32 	%r25, %tid.x;
	mad.lo.s32 	%r1, %r23, %r24, %r25;
	setp.ne.s32 	%p1, %r1, 0;
	@%p1 bra 	$L__BB14_16;
	mov.b64 	%rd61, 0;
	st.global.u64 	[%rd2], %rd61;
	setp.ne.s32 	%p2, %r21, 0;
	@%p2 bra 	$L__BB14_16;
	setp.eq.s32 	%p29, %r22, 0;
	@%p29 bra 	$L__BB14_44;
	add.s32 	%r28, %r22, 1;
	max.u32 	%r29, %r28, 2;
	add.s32 	%r2, %r29, -1;
	add.s32 	%r30, %r29, -2;
	and.b32  	%r3, %r2, 15;
	setp.lt.u32 	%p30, %r30, 15;
	mov.b32 	%r36, 1;
	@%p30 bra 	$L__BB14_7;
	and.b32  	%r32, %r2, -16;
	neg.s32 	%r34, %r32;
	add.s64 	%rd95, %rd2, 64;
	mov.b32 	%r33, 0;
$L__BB14_5:
	.pragma "nounroll";
	mov.b64 	%rd86, 0;
	st.global.u64 	[%rd95+-56], %rd86;
	st.global.u64 	[%rd95+-48], %rd86;
	st.global.u64 	[%rd95+-40], %rd86;
	st.global.u64 	[%rd95+-32], %rd86;
	st.global.u64 	[%rd95+-24], %rd86;
	st.global.u64 	[%rd95+-16], %rd86;
	st.global.u64 	[%rd95+-8], %rd86;
	st.global.u64 	[%rd95], %rd86;
	st.global.u64 	[%rd95+8], %rd86;
	st.global.u64 	[%rd95+16], %rd86;
	st.global.u64 	[%rd95+24], %rd86;
	st.global.u64 	[%rd95+32], %rd86;
	st.global.u64 	[%rd95+40], %rd86;
	st.global.u64 	[%rd95+48], %rd86;
	st.global.u64 	[%rd95+56], %rd86;
	st.global.u64 	[%rd95+64], %rd86;
	add.s32 	%r34, %r34, 16;
	add.s32 	%r33, %r33, 16;
	add.s64 	%rd95, %rd95, 128;
	setp.eq.s32 	%p31, %r34, 0;
	@%p31 bra 	$L__BB14_6;
	bra.uni 	$L__BB14_5;
$L__BB14_6:
	add.s32 	%r36, %r33, 1;
$L__BB14_7:
	setp.eq.s32 	%p32, %r3, 0;
	@%p32 bra 	$L__BB14_44;
	and.b32  	%r12, %r2, 7;
	setp.lt.u32 	%p33, %r3, 8;
	@%p33 bra 	$L__BB14_10;
	mul.wide.u32 	%rd87, %r36, 8;
	add.s64 	%rd88, %rd2, %rd87;
	mov.b64 	%rd89, 0;
	st.global.u64 	[%rd88], %rd89;
	st.global.u64 	[%rd88+8], %rd89;
	st.global.u64 	[%rd88+16], %rd89;
	st.global.u64 	[%rd88+24], %rd89;
	st.global.u64 	[%rd88+32], %rd89;
	st.global.u64 	[%rd88+40], %rd89;
	st.global.u64 	[%rd88+48], %rd89;
	st.global.u64 	[%rd88+56], %rd89;
	add.s32 	%r36, %r36, 8;
$L__BB14_10:
	setp.eq.s32 	%p34, %r12, 0;
	@%p34 bra 	$L__BB14_44;
	and.b32  	%r15, %r2, 3;
	setp.lt.u32 	%p35, %r12, 4;
	@%p35 bra 	$L__BB14_13;
	mul.wide.u32 	%rd90, %r36, 8;
	add.s64 	%rd91, %rd2, %rd90;
	mov.b64 	%rd92, 0;
	st.global.u64 	[%rd91], %rd92;
	st.global.u64 	[%rd91+8], %rd92;
	st.global.u64 	[%rd91+16], %rd92;
	st.global.u64 	[%rd91+24], %rd92;
	add.s32 	%r36, %r36, 4;
$L__BB14_13:
	setp.eq.s32 	%p36, %r15, 0;
	@%p36 bra 	$L__BB14_44;
	mul.wide.u32 	%rd93, %r36, 8;
	add.s64 	%rd107, %rd2, %rd93;
	neg.s32 	%r38, %r15;
$L__BB14_15:
	.pragma "nounroll";
	mov.b64 	%rd94, 0;
	st.global.u64 	[%rd107], %rd94;
	add.s64 	%rd107, %rd107, 8;
	add.s32 	%r38, %r38, 1;
	setp.eq.s32 	%p37, %r38, 0;
	@%p37 bra 	$L__BB14_44;
	bra.uni 	$L__BB14_15;
$L__BB14_16:
	setp.eq.s32 	%p3, %r1, 0;
	setp.ge.u32 	%p4, %r1, %r21;
	or.pred  	%p5, %p3, %p4;
	@%p5 bra 	$L__BB14_30;
	add.s32 	%r26, %r1, -1;
	mul.wide.u32 	%rd62, %r26, 8;
	add.s64 	%rd63, %rd1, %rd62;
	ld.global.u64 	%rd99, [%rd63];
	cvt.u64.u32 	%rd7, %r1;
	mul.wide.u32 	%rd64, %r1, 8;
	add.s64 	%rd65, %rd1, %rd64;
	ld.global.u64 	%rd8, [%rd65];
	setp.ge.s64 	%p6, %rd99, %rd8;
	@%p6 bra 	$L__BB14_30;
	sub.s64 	%rd9, %rd8, %rd99;
	and.b64  	%rd10, %rd9, 15;
	sub.s64 	%rd66, %rd99, %rd8;
	setp.gt.u64 	%p7, %rd66, -16;
	@%p7 bra 	$L__BB14_21;
	and.b64  	%rd97, %rd9, -16;
	shl.b64 	%rd67, %rd99, 3;
	add.s64 	%rd68, %rd67, %rd2;
	add.s64 	%rd96, %rd68, 64;
$L__BB14_20:
	.pragma "nounroll";
	st.global.u64 	[%rd96+-56], %rd7;
	st.global.u64 	[%rd96+-48], %rd7;
	st.global.u64 	[%rd96+-40], %rd7;
	st.global.u64 	[%rd96+-32], %rd7;
	st.global.u64 	[%rd96+-24], %rd7;
	st.global.u64 	[%rd96+-16], %rd7;
	st.global.u64 	[%rd96+-8], %rd7;
	st.global.u64 	[%rd96], %rd7;
	st.global.u64 	[%rd96+8], %rd7;
	st.global.u64 	[%rd96+16], %rd7;
	st.global.u64 	[%rd96+24], %rd7;
	st.global.u64 	[%rd96+32], %rd7;
	st.global.u64 	[%rd96+40], %rd7;
	st.global.u64 	[%rd96+48], %rd7;
	st.global.u64 	[%rd96+56], %rd7;
	add.s64 	%rd99, %rd99, 16;
	st.global.u64 	[%rd96+64], %rd7;
	add.s64 	%rd97, %rd97, -16;
	add.s64 	%rd96, %rd96, 128;
	setp.ne.s64 	%p8, %rd97, 0;
	@%p8 bra 	$L__BB14_20;
$L__BB14_21:
	setp.eq.s64 	%p9, %rd10, 0;
	@%p9 bra 	$L__BB14_30;
	and.b64  	%rd20, %rd9, 7;
	setp.lt.u64 	%p10, %rd10, 8;
	@%p10 bra 	$L__BB14_24;
	shl.b64 	%rd69, %rd99, 3;
	add.s64 	%rd70, %rd2, %rd69;
	st.global.u64 	[%rd70+8], %rd7;
	st.global.u64 	[%rd70+16], %rd7;
	st.global.u64 	[%rd70+24], %rd7;
	st.global.u64 	[%rd70+32], %rd7;
	st.global.u64 	[%rd70+40], %rd7;
	st.global.u64 	[%rd70+48], %rd7;
	st.global.u64 	[%rd70+56], %rd7;
	add.s64 	%rd99, %rd99, 8;
	st.global.u64 	[%rd70+64], %rd7;
$L__BB14_24:
	setp.eq.s64 	%p11, %rd20, 0;
	@%p11 bra 	$L__BB14_30;
	and.b64  	%rd102, %rd9, 3;
	setp.lt.u64 	%p12, %rd20, 4;
	@%p12 bra 	$L__BB14_27;
	shl.b64 	%rd71, %rd99, 3;
	add.s64 	%rd72, %rd2, %rd71;
	st.global.u64 	[%rd72+8], %rd7;
	st.global.u64 	[%rd72+16], %rd7;
	st.global.u64 	[%rd72+24], %rd7;
	add.s64 	%rd99, %rd99, 4;
	st.global.u64 	[%rd72+32], %rd7;
$L__BB14_27:
	setp.eq.s64 	%p13, %rd102, 0;
	@%p13 bra 	$L__BB14_30;
	shl.b64 	%rd73, %rd99, 3;
	add.s64 	%rd74, %rd73, %rd2;
	add.s64 	%rd103, %rd74, 8;
$L__BB14_29:
	.pragma "nounroll";
	st.global.u64 	[%rd103], %rd7;
	add.s64 	%rd103, %rd103, 8;
	add.s64 	%rd102, %rd102, -1;
	setp.ne.s64 	%p14, %rd102, 0;
	@%p14 bra 	$L__BB14_29;
$L__BB14_30:
	setp.ne.s32 	%p15, %r1, 0;
	setp.eq.s32 	%p16, %r21, 0;
	add.s32 	%r9, %r21, -1;
	setp.ne.s32 	%p17, %r1, %r9;
	or.pred  	%p18, %p15, %p16;
	and.pred  	%p19, %p17, %p18;
	@%p19 bra 	$L__BB14_44;
	mul.wide.u32 	%rd75, %r9, 8;
	add.s64 	%rd76, %rd1, %rd75;
	ld.global.u64 	%rd108, [%rd76];
	cvt.u64.u32 	%rd32, %r22;
	setp.ge.s64 	%p20, %rd108, %rd32;
	@%p20 bra 	$L__BB14_44;
	cvt.u64.u32 	%rd33, %r21;
	sub.s64 	%rd34, %rd32, %rd108;
	and.b64  	%rd35, %rd34, 15;
	sub.s64 	%rd77, %rd108, %rd32;
	setp.gt.u64 	%p21, %rd77, -16;
	@%p21 bra 	$L__BB14_35;
	and.b64  	%rd105, %rd34, -16;
	shl.b64 	%rd78, %rd108, 3;
	add.s64 	%rd79, %rd78, %rd2;
	add.s64 	%rd104, %rd79, 64;
$L__BB14_34:
	.pragma "nounroll";
	st.global.u64 	[%rd104+-56], %rd33;
	st.global.u64 	[%rd104+-48], %rd33;
	st.global.u64 	[%rd104+-40], %rd33;
	st.global.u64 	[%rd104+-32], %rd33;
	st.global.u64 	[%rd104+-24], %rd33;
	st.global.u64 	[%rd104+-16], %rd33;
	st.global.u64 	[%rd104+-8], %rd33;
	st.global.u64 	[%rd104], %rd33;
	st.global.u64 	[%rd104+8], %rd33;
	st.global.u64 	[%rd104+16], %rd33;
	st.global.u64 	[%rd104+24], %rd33;
	st.global.u64 	[%rd104+32], %rd33;
	st.global.u64 	[%rd104+40], %rd33;
	st.global.u64 	[%rd104+48], %rd33;
	st.global.u64 	[%rd104+56], %rd33;
	add.s64 	%rd108, %rd108, 16;
	st.global.u64 	[%rd104+64], %rd33;
	add.s64 	%rd105, %rd105, -16;
	add.s64 	%rd104, %rd104, 128;
	setp.eq.s64 	%p22, %rd105, 0;
	@%p22 bra 	$L__BB14_35;
	bra.uni 	$L__BB14_34;
$L__BB14_35:
	setp.eq.s64 	%p23, %rd35, 0;
	@%p23 bra 	$L__BB14_44;
	and.b64  	%rd48, %rd34, 7;
	setp.lt.u64 	%p24, %rd35, 8;
	@%p24 bra 	$L__BB14_38;
	shl.b64 	%rd80, %rd108, 3;
	add.s64 	%rd81, %rd2, %rd80;
	st.global.u64 	[%rd81+8], %rd33;
	st.global.u64 	[%rd81+16], %rd33;
	st.global.u64 	[%rd81+24], %rd33;
	st.global.u64 	[%rd81+32], %rd33;
	st.global.u64 	[%rd81+40], %rd33;
	st.global.u64 	[%rd81+48], %rd33;
	st.global.u64 	[%rd81+56], %rd33;
	add.s64 	%rd108, %rd108, 8;
	st.global.u64 	[%rd81+64], %rd33;
$L__BB14_38:
	setp.eq.s64 	%p25, %rd48, 0;
	@%p25 bra 	$L__BB14_44;
	and.b64  	%rd111, %rd34, 3;
	setp.lt.u64 	%p26, %rd48, 4;
	@%p26 bra 	$L__BB14_41;
	shl.b64 	%rd82, %rd108, 3;
	add.s64 	%rd83, %rd2, %rd82;
	st.global.u64 	[%rd83+8], %rd33;
	st.global.u64 	[%rd83+16], %rd33;
	st.global.u64 	[%rd83+24], %rd33;
	add.s64 	%rd108, %rd108, 4;
	st.global.u64 	[%rd83+32], %rd33;
$L__BB14_41:
	setp.eq.s64 	%p27, %rd111, 0;
	@%p27 bra 	$L__BB14_44;
	shl.b64 	%rd84, %rd108, 3;
	add.s64 	%rd85, %rd84, %rd2;
	add.s64 	%rd112, %rd85, 8;
$L__BB14_43:
	.pragma "nounroll";
	st.global.u64 	[%rd112], %rd33;
	add.s64 	%rd112, %rd112, 8;
	add.s64 	%rd111, %rd111, -1;
	setp.ne.s64 	%p28, %rd111, 0;
	@%p28 bra 	$L__BB14_43;
$L__BB14_44:
	ret;

}
	// .globl	_ZN3cub18CUB_300001_SM_10006detail11EmptyKernelIvEEvv
.visible .entry _ZN3cub18CUB_300001_SM_10006detail11EmptyKernelIvEEvv()
{


	ret;

}


// ===== COMPILED SASS (sm_100) =====

	.target	sm_100

	.elftype	@"ET_EXEC"


//--------------------- .note.nv.tkinfo           --------------------------
	.section	.note.nv.tkinfo,"",@"SHT_NOTE"
	.sectionflags	@"SHF_NOTE_NV_TKINFO"
	.tkinfo
        /*0018*/ 	.word	0x00000002
        /*0030*/ 	.string	""
        /*0030*/ 	.string	"ptxas"
        /*0030*/ 	.string	"Cuda compilation tools, release 13.0, V13.0.88"
        /*0030*/ 	.string	"Build cuda_13.0.r13.0/compiler.36424714_0"
        /*0030*/ 	.string	"-arch sm_100 -m 64 "



//--------------------- .note.nv.cuinfo           --------------------------
	.section	.note.nv.cuinfo,"",@"SHT_NOTE"
	.sectionflags	@"SHF_NOTE_NV_CUINFO"
        /*0018*/ 	.short	0x0002
        /*001a*/ 	.short	0x0064
        /*001c*/ 	.short	0x0082
	.zero		2


//--------------------- .nv.info                  --------------------------
	.section	.nv.info,"",@"SHT_CUDA_INFO"
	.align	4


	//----- nvinfo : EIATTR_REGCOUNT
	.align		4
        /*0000*/ 	.byte	0x04, 0x2f
        /*0002*/ 	.short	(.L_41 - .L_40)
	.align		4
.L_40:
        /*0004*/ 	.word	index@(expand_ptrs_i64)
        /*0008*/ 	.word	0x00000010


	//----- nvinfo : EIATTR_FRAME_SIZE
	.align		4
.L_41:
        /*000c*/ 	.byte	0x04, 0x11
        /*000e*/ 	.short	(.L_43 - .L_42)
	.align		4
.L_42:
        /*0010*/ 	.word	index@(expand_ptrs_i64)
        /*0014*/ 	.word	0x00000000


	//----- nvinfo : EIATTR_REGCOUNT
	.align		4
.L_43:
        /*0018*/ 	.byte	0x04, 0x2f
        /*001a*/ 	.short	(.L_45 - .L_44)
	.align		4
.L_44:
        /*001c*/ 	.word	index@(histogram_csr_columns_i64)
        /*0020*/ 	.word	0x00000018


	//----- nvinfo : EIATTR_FRAME_SIZE
	.align		4
.L_45:
        /*0024*/ 	.byte	0x04, 0x11
        /*0026*/ 	.short	(.L_47 - .L_46)
	.align		4
.L_46:
        /*0028*/ 	.word	index@(histogram_csr_columns_i64)
        /*002c*/ 	.word	0x00000000


	//----- nvinfo : EIATTR_REGCOUNT
	.align		4
.L_47:
        /*0030*/ 	.byte	0x04, 0x2f
        /*0032*/ 	.short	(.L_49 - .L_48)
	.align		4
.L_48:
        /*0034*/ 	.word	index@(histogram_csc_rows_i64)
        /*0038*/ 	.word	0x00000018


	//----- nvinfo : EIATTR_FRAME_SIZE
	.align		4
.L_49:
        /*003c*/ 	.byte	0x04, 0x11
        /*003e*/ 	.short	(.L_51 - .L_50)
	.align		4
.L_50:
        /*0040*/ 	.word	index@(histogram_csc_rows_i64)
        /*0044*/ 	.word	0x00000000


	//----- nvinfo : EIATTR_REGCOUNT
	.align		4
.L_51:
        /*0048*/ 	.byte	0x04, 0x2f
        /*004a*/ 	.short	(.L_53 - .L_52)
	.align		4
.L_52:
        /*004c*/ 	.word	index@(csr_to_csc_transpose_f32)
        /*0050*/ 	.word	0x00000020


	//----- nvinfo : EIATTR_FRAME_SIZE
	.align		4
.L_53:
        /*0054*/ 	.byte	0x04, 0x11
        /*0056*/ 	.short	(.L_55 - .L_54)
	.align		4
.L_54:
        /*0058*/ 	.word	index@(csr_to_csc_transpose_f32)
        /*005c*/ 	.word	0x00000000


	//----- nvinfo : EIATTR_REGCOUNT
	.align		4
.L_55:
        /*0060*/ 	.byte	0x04, 0x2f
        /*0062*/ 	.short	(.L_57 - .L_56)
	.align		4
.L_56:
        /*0064*/ 	.word	index@(csr_to_csc_transpose_f64)
        /*0068*/ 	.word	0x00000020


	//----- nvinfo : EIATTR_FRAME_SIZE
	.align		4
.L_57:
        /*006c*/ 	.byte	0x04, 0x11
        /*006e*/ 	.short	(.L_59 - .L_58)
	.align		4
.L_58:
        /*0070*/ 	.word	index@(csr_to_csc_transpose_f64)
        /*0074*/ 	.word	0x00000000


	//----- nvinfo : EIATTR_REGCOUNT
	.align		4
.L_59:
        /*0078*/ 	.byte	0x04, 0x2f
        /*007a*/ 	.short	(.L_61 - .L_60)
	.align		4
.L_60:
        /*007c*/ 	.word	index@(csc_to_csr_transpose_f32)
        /*0080*/ 	.word	0x00000020


	//----- nvinfo : EIATTR_FRAME_SIZE
	.align		4
.L_61:
        /*0084*/ 	.byte	0x04, 0x11
        /*0086*/ 	.short	(.L_63 - .L_62)
	.align		4
.L_62:
        /*0088*/ 	.word	index@(csc_to_csr_transpose_f32)
        /*008c*/ 	.word	0x00000000


	//----- nvinfo : EIATTR_REGCOUNT
	.align		4
.L_63:
        /*0090*/ 	.byte	0x04, 0x2f
        /*0092*/ 	.short	(.L_65 - .L_64)
	.align		4
.L_64:
        /*0094*/ 	.word	index@(csc_to_csr_transpose_f64)
        /*0098*/ 	.word	0x00000020


	//----- nvinfo : EIATTR_FRAME_SIZE
	.align		4
.L_65:
        /*009c*/ 	.byte	0x04, 0x11
        /*009e*/ 	.short	(.L_67 - .L_66)
	.align		4
.L_66:
        /*00a0*/ 	.word	index@(csc_to_csr_transpose_f64)
        /*00a4*/ 	.word	0x00000000


	//----- nvinfo : EIATTR_REGCOUNT
	.align		4
.L_67:
        /*00a8*/ 	.byte	0x04, 0x2f
        /*00aa*/ 	.short	(.L_69 - .L_68)
	.align		4
.L_68:
        /*00ac*/ 	.word	index@(sparse_scale_f32)
        /*00b0*/ 	.word	0x0000000a


	//----- nvinfo : EIATTR_FRAME_SIZE
	.align		4
.L_69:
        /*00b4*/ 	.byte	0x04, 0x11
        /*00b6*/ 	.short	(.L_71 - .L_70)
	.align		4
.L_70:
        /*00b8*/ 	.word	index@(sparse_scale_f32)
        /*00bc*/ 	.word	0x00000000


	//----- nvinfo : EIATTR_REGCOUNT
	.align		4
.L_71:
        /*00c0*/ 	.byte	0x04, 0x2f
        /*00c2*/ 	.short	(.L_73 - .L_72)
	.align		4
.L_72:
        /*00c4*/ 	.word	index@(sparse_scale_f64)
        /*00c8*/ 	.word	0x0000000c


	//----- nvinfo : EIATTR_FRAME_SIZE
	.align		4
.L_73:
        /*00cc*/ 	.byte	0x04, 0x11
        /*00ce*/ 	.short	(.L_75 - .L_74)
	.align		4
.L_74:
        /*00d0*/ 	.word	index@(sparse_scale_f64)
        /*00d4*/ 	.word	0x00000000


	//----- nvinfo : EIATTR_REGCOUNT
	.align		4
.L_75:
        /*00d8*/ 	.byte	0x04, 0x2f
        /*00da*/ 	.short	(.L_77 - .L_76)
	.align		4
.L_76:
        /*00dc*/ 	.word	index@(sparse_sum_f32)
        /*00e0*/ 	.word	0x0000000a


	//----- nvinfo : EIATTR_FRAME_SIZE
	.align		4
.L_77:
        /*00e4*/ 	.byte	0x04, 0x11
        /*00e6*/ 	.short	(.L_79 - .L_78)
	.align		4
.L_78:
        /*00e8*/ 	.word	index@(sparse_sum_f32)
        /*00ec*/ 	.word	0x00000000


	//----- nvinfo : EIATTR_REGCOUNT
	.align		4
.L_79:
        /*00f0*/ 	.byte	0x04, 0x2f
        /*00f2*/ 	.short	(.L_81 - .L_80)
	.align		4
.L_80:
        /*00f4*/ 	.word	index@(sparse_sum_f64)
        /*00f8*/ 	.word	0x0000000c


	//----- nvinfo : EIATTR_FRAME_SIZE
	.align		4
.L_81:
        /*00fc*/ 	.byte	0x04, 0x11
        /*00fe*/ 	.short	(.L_83 - .L_82)
	.align		4
.L_82:
        /*0100*/ 	.word	index@(sparse_sum_f64)
        /*0104*/ 	.word	0x00000000


	//----- nvinfo : EIATTR_REGCOUNT
	.align		4
.L_83:
        /*0108*/ 	.byte	0x04, 0x2f
        /*010a*/ 	.short	(.L_85 - .L_84)
	.align		4
.L_84:
        /*010c*/ 	.word	index@(sparse_sum_rows_csr_f32)
        /*0110*/ 	.word	0x0000001d


	//----- nvinfo : EIATTR_FRAME_SIZE
	.align		4
.L_85:
        /*0114*/ 	.byte	0x04, 0x11
        /*0116*/ 	.short	(.L_87 - .L_86)
	.align		4
.L_86:
        /*0118*/ 	.word	index@(sparse_sum_rows_csr_f32)
        /*011c*/ 	.word	0x00000000


	//----- nvinfo : EIATTR_REGCOUNT
	.align		4
.L_87:
        /*0120*/ 	.byte	0x04, 0x2f
        /*0122*/ 	.short	(.L_89 - .L_88)
	.align		4
.L_88:
        /*0124*/ 	.word	index@(sparse_sum_rows_csr_f64)
        /*0128*/ 	.word	0x0000001e


	//----- nvinfo : EIATTR_FRAME_SIZE
	.align		4
.L_89:
        /*012c*/ 	.byte	0x04, 0x11
        /*012e*/ 	.short	(.L_91 - .L_90)
	.align		4
.L_90:
        /*0130*/ 	.word	index@(sparse_sum_rows_csr_f64)
        /*0134*/ 	.word	0x00000000


	//----- nvinfo : EIATTR_REGCOUNT
	.align		4
.L_91:
        /*0138*/ 	.byte	0x04, 0x2f
        /*013a*/ 	.short	(.L_93 - .L_92)
	.align		4
.L_92:
        /*013c*/ 	.word	index@(sparse_nnz_per_row_csr_i64)
        /*0140*/ 	.word	0x0000000e


	//----- nvinfo : EIATTR_FRAME_SIZE
	.align		4
.L_93:
        /*0144*/ 	.byte	0x04, 0x11
        /*0146*/ 	.short	(.L_95 - .L_94)
	.align		4
.L_94:
        /*0148*/ 	.word	index@(sparse_nnz_per_row_csr_i64)
        /*014c*/ 	.word	0x00000000


	//----- nvinfo : EIATTR_REGCOUNT
	.align		4
.L_95:
        /*0150*/ 	.byte	0x04, 0x2f
        /*0152*/ 	.short	(.L_97 - .L_96)
	.align		4
.L_96:
        /*0154*/ 	.word	index@(build_ptrs_from_sorted_indices_i64)
        /*0158*/ 	.word	0x00000011


	//----- nvinfo : EIATTR_FRAME_SIZE
	.align		4
.L_97:
        /*015c*/ 	.byte	0x04, 0x11
        /*015e*/ 	.short	(.L_99 - .L_98)
	.align		4
.L_98:
        /*0160*/ 	.word	index@(build_ptrs_from_sorted_indices_i64)
        /*0164*/ 	.word	0x00000000


	//----- nvinfo : EIATTR_REGCOUNT
	.align		4
.L_99:
        /*0168*/ 	.byte	0x04, 0x2f
        /*016a*/ 	.short	(.L_101 - .L_100)
	.align		4
.L_100:
        /*016c*/ 	.word	index@(_ZN3cub18CUB_300001_SM_10006detail11EmptyKernelIvEEvv)
        /*0170*/ 	.word	0x00000004


	//----- nvinfo : EIATTR_FRAME_SIZE
	.align		4
.L_101:
        /*0174*/ 	.byte	0x04, 0x11
        /*0176*/ 	.short	(.L_103 - .L_102)
	.align		4
.L_102:
        /*0178*/ 	.word	index@(_ZN3cub18CUB_300001_SM_10006detail11EmptyKernelIvEEvv)
        /*017c*/ 	.word	0x00000000


	//----- nvinfo : EIATTR_MIN_STACK_SIZE
	.align		4
.L_103:
        /*0180*/ 	.byte	0x04, 0x12
        /*0182*/ 	.short	(.L_105 - .L_104)
	.align		4
.L_104:
        /*0184*/ 	.word	index@(_ZN3cub18CUB_300001_SM_10006detail11EmptyKernelIvEEvv)
        /*0188*/ 	.word	0x00000000


	//----- nvinfo : EIATTR_MIN_STACK_SIZE
	.align		4
.L_105:
        /*018c*/ 	.byte	0x04, 0x12
        /*018e*/ 	.short	(.L_107 - .L_106)
	.align		4
.L_106:
        /*0190*/ 	.word	index@(build_ptrs_from_sorted_indices_i64)
        /*0194*/ 	.word	0x00000000


	//----- nvinfo : EIATTR_MIN_STACK_SIZE
	.align		4
.L_107:
        /*0198*/ 	.byte	0x04, 0x12
        /*019a*/ 	.short	(.L_109 - .L_108)
	.align		4
.L_108:
        /*019c*/ 	.word	index@(sparse_nnz_per_row_csr_i64)
        /*01a0*/ 	.word	0x00000000


	//----- nvinfo : EIATTR_MIN_STACK_SIZE
	.align		4
.L_109:
        /*01a4*/ 	.byte	0x04, 0x12
        /*01a6*/ 	.short	(.L_111 - .L_110)
	.align		4
.L_110:
        /*01a8*/ 	.word	index@(sparse_sum_rows_csr_f64)
        /*01ac*/ 	.word	0x00000000


	//----- nvinfo : EIATTR_MIN_STACK_SIZE
	.align		4
.L_111:
        /*01b0*/ 	.byte	0x04, 0x12
        /*01b2*/ 	.short	(.L_113 - .L_112)
	.align		4
.L_112:
        /*01b4*/ 	.word	index@(sparse_sum_rows_csr_f32)
        /*01b8*/ 	.word	0x00000000


	//----- nvinfo : EIATTR_MIN_STACK_SIZE
	.align		4
.L_113:
        /*01bc*/ 	.byte	0x04, 0x12
        /*01be*/ 	.short	(.L_115 - .L_114)
	.align		4
.L_114:
        /*01c0*/ 	.word	index@(sparse_sum_f64)
        /*01c4*/ 	.word	0x00000000


	//----- nvinfo : EIATTR_MIN_STACK_SIZE
	.align		4
.L_115:
        /*01c8*/ 	.byte	0x04, 0x12
        /*01ca*/ 	.short	(.L_117 - .L_116)
	.align		4
.L_116:
        /*01cc*/ 	.word	index@(sparse_sum_f32)
        /*01d0*/ 	.word	0x00000000


	//----- nvinfo : EIATTR_MIN_STACK_SIZE
	.align		4
.L_117:
        /*01d4*/ 	.byte	0x04, 0x12
        /*01d6*/ 	.short	(.L_119 - .L_118)
	.align		4
.L_118:
        /*01d8*/ 	.word	index@(sparse_scale_f64)
        /*01dc*/ 	.word	0x00000000


	//----- nvinfo : EIATTR_MIN_STACK_SIZE
	.align		4
.L_119:
        /*01e0*/ 	.byte	0x04, 0x12
        /*01e2*/ 	.short	(.L_121 - .L_120)
	.align		4
.L_120:
        /*01e4*/ 	.word	index@(sparse_scale_f32)
        /*01e8*/ 	.word	0x00000000


	//----- nvinfo : EIATTR_MIN_STACK_SIZE
	.align		4
.L_121:
        /*01ec*/ 	.byte	0x04, 0x12
        /*01ee*/ 	.short	(.L_123 - .L_122)
	.align		4
.L_122:
        /*01f0*/ 	.word	index@(csc_to_csr_transpose_f64)
        /*01f4*/ 	.word	0x00000000


	//----- nvinfo : EIATTR_MIN_STACK_SIZE
	.align		4
.L_123:
        /*01f8*/ 	.byte	0x04, 0x12
        /*01fa*/ 	.short	(.L_125 - .L_124)
	.align		4
.L_124:
        /*01fc*/ 	.word	index@(csc_to_csr_transpose_f32)
        /*0200*/ 	.word	0x00000000


	//----- nvinfo : EIATTR_MIN_STACK_SIZE
	.align		4
.L_125:
        /*0204*/ 	.byte	0x04, 0x12
        /*0206*/ 	.short	(.L_127 - .L_126)
	.align		4
.L_126:
        /*0208*/ 	.word	index@(csr_to_csc_transpose_f64)
        /*020c*/ 	.word	0x00000000


	//----- nvinfo : EIATTR_MIN_STACK_SIZE
	.align		4
.L_127:
        /*0210*/ 	.byte	0x04, 0x12
        /*0212*/ 	.short	(.L_129 - .L_128)
	.align		4
.L_128:
        /*0214*/ 	.word	index@(csr_to_csc_transpose_f32)
        /*0218*/ 	.word	0x00000000


	//----- nvinfo : EIATTR_MIN_STACK_SIZE
	.align		4
.L_129:
        /*021c*/ 	.byte	0x04, 0x12
        /*021e*/ 	.short	(.L_131 - .L_130)
	.align		4
.L_130:
        /*0220*/ 	.word	index@(histogram_csc_rows_i64)
        /*0224*/ 	.word	0x00000000


	//----- nvinfo : EIATTR_MIN_STACK_SIZE
	.align		4
.L_131:
        /*0228*/ 	.byte	0x04, 0x12
        /*022a*/ 	.short	(.L_133 - .L_132)
	.align		4
.L_132:
        /*022c*/ 	.word	index@(histogram_csr_columns_i64)
        /*0230*/ 	.word	0x00000000


	//----- nvinfo : EIATTR_MIN_STACK_SIZE
	.align		4
.L_133:
        /*0234*/ 	.byte	0x04, 0x12
        /*0236*/ 	.short	(.L_135 - .L_134)
	.align		4
.L_134:
        /*0238*/ 	.word	index@(expand_ptrs_i64)
        /*023c*/ 	.word	0x00000000
.L_135:


//--------------------- .nv.compat                --------------------------
	.section	.nv.compat,"",@"SHT_CUDA_COMPAT_INFO"
	.align	4
        /*0000*/ 	.byte	0x02, 0x09, 0x00, 0x00, 0x02, 0x02, 0x01, 0x00, 0x02, 0x05, 0x05, 0x00, 0x03, 0x07, 0x01, 0x01
        /*0010*/ 	.byte	0x02, 0x03, 0x00, 0x00, 0x02, 0x06, 0x01, 0x00, 0x04, 0x0b, 0x08, 0x00, 0x01, 0x00, 0x00, 0x00
        /*0020*/ 	.byte	0x00, 0x00, 0x00, 0x00


//--------------------- .nv.info._ZN3cub18CUB_300001_SM_10006detail11EmptyKernelIvEEvv --------------------------
	.section	.nv.info._ZN3cub18CUB_300001_SM_10006detail11EmptyKernelIvEEvv,"",@"SHT_CUDA_INFO"
	.sectionflags	@""
	.align	4


	//----- nvinfo : EIATTR_CUDA_API_VERSION
	.align		4
        /*0000*/ 	.byte	0x04, 0x37
        /*0002*/ 	.short	(.L_137 - .L_136)
.L_136:
        /*0004*/ 	.word	0x00000082


	//----- nvinfo : EIATTR_SPARSE_MMA_MASK
	.align		4
.L_137:
        /*0008*/ 	.byte	0x03, 0x50
        /*000a*/ 	.short	0x0000


	//----- nvinfo : EIATTR_MAXREG_COUNT
	.align		4
        /*000c*/ 	.byte	0x03, 0x1b
        /*000e*/ 	.short	0x00ff


	//----- nvinfo : EIATTR_MERCURY_ISA_VERSION
	.align		4
        /*0010*/ 	.byte	0x03, 0x5f
        /*0012*/ 	.short	0x0101


	//----- nvinfo : EIATTR_VRC_CTA_INIT_COUNT
	.align		4
        /*0014*/ 	.byte	0x02, 0x4a
	.zero		1
	.zero		1


	//----- nvinfo : EIATTR_EXIT_INSTR_OFFSETS
	.align		4
        /*0018*/ 	.byte	0x04, 0x1c
        /*001a*/ 	.short	(.L_139 - .L_138)


	//   ....[0]....
.L_138:
        /*001c*/ 	.word	0x00000010


	//----- nvinfo : EIATTR_SW_WAR
	.align		4
.L_139:
        /*0020*/ 	.byte	0x04, 0x36
        /*0022*/ 	.short	(.L_141 - .L_140)
.L_140:
        /*0024*/ 	.word	0x00000008
.L_141:


//--------------------- .nv.info.build_ptrs_from_sorted_indices_i64 --------------------------
	.section	.nv.info.build_ptrs_from_sorted_indices_i64,"",@"SHT_CUDA_INFO"
	.sectionflags	@""
	.align	4


	//----- nvinfo : EIATTR_CUDA_API_VERSION
	.align		4
        /*0000*/ 	.byte	0x04, 0x37
        /*0002*/ 	.short	(.L_143 - .L_142)
.L_142:
        /*0004*/ 	.word	0x00000082


	//----- nvinfo : EIATTR_KPARAM_INFO
	.align		4
.L_143:
        /*0008*/ 	.byte	0x04, 0x17
        /*000a*/ 	.short	(.L_145 - .L_144)
.L_144:
        /*000c*/ 	.word	0x00000000
        /*0010*/ 	.short	0x0003
        /*0012*/ 	.short	0x0014
        /*0014*/ 	.byte	0x00, 0xf0, 0x11, 0x00


	//----- nvinfo : EIATTR_KPARAM_INFO
	.align		4
.L_145:
        /*0018*/ 	.byte	0x04, 0x17
        /*001a*/ 	.short	(.L_147 - .L_146)
.L_146:
        /*001c*/ 	.word	0x00000000
        /*0020*/ 	.short	0x0002
        /*0022*/ 	.short	0x0010
        /*0024*/ 	.byte	0x00, 0xf0, 0x11, 0x00


	//----- nvinfo : EIATTR_KPARAM_INFO
	.align		4
.L_147:
        /*0028*/ 	.byte	0x04, 0x17
        /*002a*/ 	.short	(.L_149 - .L_148)
.L_148:
        /*002c*/ 	.word	0x00000000
        /*0030*/ 	.short	0x0001
        /*0032*/ 	.short	0x0008
        /*0034*/ 	.byte	0x00, 0xf5, 0x21, 0x00


	//----- nvinfo : EIATTR_KPARAM_INFO
	.align		4
.L_149:
        /*0038*/ 	.byte	0x04, 0x17
        /*003a*/ 	.short	(.L_151 - .L_150)
.L_150:
        /*003c*/ 	.word	0x00000000
        /*0040*/ 	.short	0x0000
        /*0042*/ 	.short	0x0000
        /*0044*/ 	.byte	0x00, 0xf5, 0x21, 0x00


	//----- nvinfo : EIATTR_SPARSE_MMA_MASK
	.align		4
.L_151:
        /*0048*/ 	.byte	0x03, 0x50
        /*004a*/ 	.short	0x0000


	//----- nvinfo : EIATTR_MAXREG_COUNT
	.align		4
        /*004c*/ 	.byte	0x03, 0x1b
        /*004e*/ 	.short	0x00ff


	//----- nvinfo : EIATTR_MERCURY_ISA_VERSION
	.align		4
        /*0050*/ 	.byte	0x03, 0x5f
        /*0052*/ 	.short	0x0101


	//----- nvinfo : EIATTR_VRC_CTA_INIT_COUNT
	.align		4
        /*0054*/ 	.byte	0x02, 0x4a
	.zero		1
	.zero		1


	//----- nvinfo : EIATTR_EXIT_INSTR_OFFSETS
	.align		4
        /*0058*/ 	.byte	0x04, 0x1c
        /*005a*/ 	.short	(.L_153 - .L_152)


	//   ....[0]....
.L_152:
        /*005c*/ 	.word	0x00000100


	//   ....[1]....
        /*0060*/ 	.word	0x000003b0


	//   ....[2]....
        /*0064*/ 	.word	0x000004b0


	//   ....[3]....
        /*0068*/ 	.word	0x00000570


	//   ....[4]....
        /*006c*/ 	.word	0x00000600


	//   ....[5]....
        /*0070*/ 	.word	0x00000e00


	//   ....[6]....
        /*0074*/ 	.word	0x00000e70


	//   ....[7]....
        /*0078*/ 	.word	0x00001180


	//   ....[8]....
        /*007c*/ 	.word	0x000012e0


	//   ....[9]....
        /*0080*/ 	.word	0x00001410


	//   ....[10]....
        /*0084*/ 	.word	0x00001510


	//----- nvinfo : EIATTR_CRS_STACK_SIZE
	.align		4
.L_153:
        /*0088*/ 	.byte	0x04, 0x1e
        /*008a*/ 	.short	(.L_155 - .L_154)
.L_154:
        /*008c*/ 	.word	0x00000000


	//----- nvinfo : EIATTR_CBANK_PARAM_SIZE
	.align		4
.L_155:
        /*0090*/ 	.byte	0x03, 0x19
        /*0092*/ 	.short	0x0018


	//----- nvinfo : EIATTR_PARAM_CBANK
	.align		4
        /*0094*/ 	.byte	0x04, 0x0a
        /*0096*/ 	.short	(.L_157 - .L_156)
	.align		4
.L_156:
        /*0098*/ 	.word	index@(.nv.constant0.build_ptrs_from_sorted_indices_i64)
        /*009c*/ 	.short	0x0380
        /*009e*/ 	.short	0x0018


	//----- nvinfo : EIATTR_SW_WAR
	.align		4
.L_157:
        /*00a0*/ 	.byte	0x04, 0x36
        /*00a2*/ 	.short	(.L_159 - .L_158)
.L_158:
        /*00a4*/ 	.word	0x00000008
.L_159:


//--------------------- .nv.info.sparse_nnz_per_row_csr_i64 --------------------------
	.section	.nv.info.sparse_nnz_per_row_csr_i64,"",@"SHT_CUDA_INFO"
	.sectionflags	@""
	.align	4


	//----- nvinfo : EIATTR_CUDA_API_VERSION
	.align		4
        /*0000*/ 	.byte	0x04, 0x37
        /*0002*/ 	.short	(.L_161 - .L_160)
.L_160:
        /*0004*/ 	.word	0x00000082


	//----- nvinfo : EIATTR_KPARAM_INFO
	.align		4
.L_161:
        /*0008*/ 	.byte	0x04, 0x17
        /*000a*/ 	.short	(.L_163 - .L_162)
.L_162:
        /*000c*/ 	.word	0x00000000
        /*0010*/ 	.short	0x0002
        /*0012*/ 	.short	0x0010
        /*0014*/ 	.byte	0x00, 0xf0, 0x11, 0x00


	//----- nvinfo : EIATTR_KPARAM_INFO
	.align		4
.L_163:
        /*0018*/ 	.byte	0x04, 0x17
        /*001a*/ 	.short	(.L_165 - .L_164)
.L_164:
        /*001c*/ 	.word	0x00000000
        /*0020*/ 	.short	0x0001
        /*0022*/ 	.short	0x0008
        /*0024*/ 	.byte	0x00, 0xf5, 0x21, 0x00


	//----- nvinfo : EIATTR_KPARAM_INFO
	.align		4
.L_165:
        /*0028*/ 	.byte	0x04, 0x17
        /*002a*/ 	.short	(.L_167 - .L_166)
.L_166:
        /*002c*/ 	.word	0x00000000
        /*0030*/ 	.short	0x0000
        /*0032*/ 	.short	0x0000
        /*0034*/ 	.byte	0x00, 0xf5, 0x21, 0x00


	//----- nvinfo : EIATTR_SPARSE_MMA_MASK
	.align		4
.L_167:
        /*0038*/ 	.byte	0x03, 0x50
        /*003a*/ 	.short	0x0000


	//----- nvinfo : EIATTR_MAXREG_COUNT
	.align		4
        /*003c*/ 	.byte	0x03, 0x1b
        /*003e*/ 	.short	0x00ff


	//----- nvinfo : EIATTR_MERCURY_ISA_VERSION
	.align		4
        /*0040*/ 	.byte	0x03, 0x5f
        /*0042*/ 	.short	0x0101


	//----- nvinfo : EIATTR_VRC_CTA_INIT_COUNT
	.align		4
        /*0044*/ 	.byte	0x02, 0x4a
	.zero		1
	.zero		1


	//----- nvinfo : EIATTR_EXIT_INSTR_OFFSETS
	.align		4
        /*0048*/ 	.byte	0x04, 0x1c
        /*004a*/ 	.short	(.L_169 - .L_168)


	//   ....[0]....
.L_168:
        /*004c*/ 	.word	0x00000070


	//   ....[1]....
        /*0050*/ 	.word	0x00000120


	//----- nvinfo : EIATTR_CBANK_PARAM_SIZE
	.align		4
.L_169:
        /*0054*/ 	.byte	0x03, 0x19
        /*0056*/ 	.short	0x0014


	//----- nvinfo : EIATTR_PARAM_CBANK
	.align		4
        /*0058*/ 	.byte	0x04, 0x0a
        /*005a*/ 	.short	(.L_171 - .L_170)
	.align		4
.L_170:
        /*005c*/ 	.word	index@(.nv.constant0.sparse_nnz_per_row_csr_i64)
        /*0060*/ 	.short	0x0380
        /*0062*/ 	.short	0x0014


	//----- nvinfo : EIATTR_SW_WAR
	.align		4
.L_171:
        /*0064*/ 	.byte	0x04, 0x36
        /*0066*/ 	.short	(.L_173 - .L_172)
.L_172:
        /*0068*/ 	.word	0x00000008
.L_173:


//--------------------- .nv.info.sparse_sum_rows_csr_f64 --------------------------
	.section	.nv.info.sparse_sum_rows_csr_f64,"",@"SHT_CUDA_INFO"
	.sectionflags	@""
	.align	4


	//----- nvinfo : EIATTR_CUDA_API_VERSION
	.align		4
        /*0000*/ 	.byte	0x04, 0x37
        /*0002*/ 	.short	(.L_175 - .L_174)
.L_174:
        /*0004*/ 	.word	0x00000082


	//----- nvinfo : EIATTR_KPARAM_INFO
	.align		4
.L_175:
        /*0008*/ 	.byte	0x04, 0x17
        /*000a*/ 	.short	(.L_177 - .L_176)
.L_176:
        /*000c*/ 	.word	0x00000000
        /*0010*/ 	.short	0x0003
        /*0012*/ 	.short	0x0018
        /*0014*/ 	.byte	0x00, 0xf0, 0x11, 0x00


	//----- nvinfo : EIATTR_KPARAM_INFO
	.align		4
.L_177:
        /*0018*/ 	.byte	0x04, 0x17
        /*001a*/ 	.short	(.L_179 - .L_178)
.L_178:
        /*001c*/ 	.word	0x00000000
        /*0020*/ 	.short	0x0002
        /*0022*/ 	.short	0x0010
        /*0024*/ 	.byte	0x00, 0xf5, 0x21, 0x00


	//----- nvinfo : EIATTR_KPARAM_INFO
	.align		4
.L_179:
        /*0028*/ 	.byte	0x04, 0x17
        /*002a*/ 	.short	(.L_181 - .L_180)
.L_180:
        /*002c*/ 	.word	0x00000000
        /*0030*/ 	.short	0x0001
        /*0032*/ 	.short	0x0008
        /*0034*/ 	.byte	0x00, 0xf5, 0x21, 0x00


	//----- nvinfo : EIATTR_KPARAM_INFO
	.align		4
.L_181:
        /*0038*/ 	.byte	0x04, 0x17
        /*003a*/ 	.short	(.L_183 - .L_182)
.L_182:
        /*003c*/ 	.word	0x00000000
        /*0040*/ 	.short	0x0000
        /*0042*/ 	.short	0x0000
        /*0044*/ 	.byte	0x00, 0xf5, 0x21, 0x00


	//----- nvinfo : EIATTR_SPARSE_MMA_MASK
	.align		4
.L_183:
        /*0048*/ 	.byte	0x03, 0x50
        /*004a*/ 	.short	0x0000


	//----- nvinfo : EIATTR_MAXREG_COUNT
	.align		4
        /*004c*/ 	.byte	0x03, 0x1b
        /*004e*/ 	.short	0x00ff


	//----- nvinfo : EIATTR_MERCURY_ISA_VERSION
	.align		4
        /*0050*/ 	.byte	0x03, 0x5f
        /*0052*/ 	.short	0x0101


	//----- nvinfo : EIATTR_VRC_CTA_INIT_COUNT
	.align		4
        /*0054*/ 	.byte	0x02, 0x4a
	.zero		1
	.zero		1


	//----- nvinfo : EIATTR_EXIT_INSTR_OFFSETS
	.align		4
        /*0058*/ 	.byte	0x04, 0x1c
        /*005a*/ 	.short	(.L_185 - .L_184)


	//   ....[0]....
.L_184:
        /*005c*/ 	.word	0x00000070


	//   ....[1]....
        /*0060*/ 	.word	0x00000960


	//----- nvinfo : EIATTR_CRS_STACK_SIZE
	.align		4
.L_185:
        /*0064*/ 	.byte	0x04, 0x1e
        /*0066*/ 	.short	(.L_187 - .L_186)
.L_186:
        /*0068*/ 	.word	0x00000000


	//----- nvinfo : EIATTR_CBANK_PARAM_SIZE
	.align		4
.L_187:
        /*006c*/ 	.byte	0x03, 0x19
        /*006e*/ 	.short	0x001c


	//----- nvinfo : EIATTR_PARAM_CBANK
	.align		4
        /*0070*/ 	.byte	0x04, 0x0a
        /*0072*/ 	.short	(.L_189 - .L_188)
	.align		4
.L_188:
        /*0074*/ 	.word	index@(.nv.constant0.sparse_sum_rows_csr_f64)
        /*0078*/ 	.short	0x0380
        /*007a*/ 	.short	0x001c


	//----- nvinfo : EIATTR_SW_WAR
	.align		4
.L_189:
        /*007c*/ 	.byte	0x04, 0x36
        /*007e*/ 	.short	(.L_191 - .L_190)
.L_190:
        /*0080*/ 	.word	0x00000008
.L_191:


//--------------------- .nv.info.sparse_sum_rows_csr_f32 --------------------------
	.section	.nv.info.sparse_sum_rows_csr_f32,"",@"SHT_CUDA_INFO"
	.sectionflags	@""
	.align	4


	//----- nvinfo : EIATTR_CUDA_API_VERSION
	.align		4
        /*0000*/ 	.byte	0x04, 0x37
        /*0002*/ 	.short	(.L_193 - .L_192)
.L_192:
        /*0004*/ 	.word	0x00000082


	//----- nvinfo : EIATTR_KPARAM_INFO
	.align		4
.L_193:
        /*0008*/ 	.byte	0x04, 0x17
        /*000a*/ 	.short	(.L_195 - .L_194)
.L_194:
        /*000c*/ 	.word	0x00000000
        /*0010*/ 	.short	0x0003
        /*0012*/ 	.short	0x0018
        /*0014*/ 	.byte	0x00, 0xf0, 0x11, 0x00


	//----- nvinfo : EIATTR_KPARAM_INFO
	.align		4
.L_195:
        /*0018*/ 	.byte	0x04, 0x17
        /*001a*/ 	.short	(.L_197 - .L_196)
.L_196:
        /*001c*/ 	.word	0x00000000
        /*0020*/ 	.short	0x0002
        /*0022*/ 	.short	0x0010
        /*0024*/ 	.byte	0x00, 0xf5, 0x21, 0x00


	//----- nvinfo : EIATTR_KPARAM_INFO
	.align		4
.L_197:
        /*0028*/ 	.byte	0x04, 0x17
        /*002a*/ 	.short	(.L_199 - .L_198)
.L_198:
        /*002c*/ 	.word	0x00000000
        /*0030*/ 	.short	0x0001
        /*0032*/ 	.short	0x0008
        /*0034*/ 	.byte	0x00, 0xf5, 0x21, 0x00


	//----- nvinfo : EIATTR_KPARAM_INFO
	.align		4
.L_199:
        /*0038*/ 	.byte	0x04, 0x17
        /*003a*/ 	.short	(.L_201 - .L_200)
.L_200:
        /*003c*/ 	.word	0x00000000
        /*0040*/ 	.short	0x0000
        /*0042*/ 	.short	0x0000
        /*0044*/ 	.byte	0x00, 0xf5, 0x21, 0x00


	//----- nvinfo : EIATTR_SPARSE_MMA_MASK
	.align		4
.L_201:
        /*0048*/ 	.byte	0x03, 0x50
        /*004a*/ 	.short	0x0000


	//----- nvinfo : EIATTR_MAXREG_COUNT
	.align		4
        /*004c*/ 	.byte	0x03, 0x1b
        /*004e*/ 	.short	0x00ff


	//----- nvinfo : EIATTR_MERCURY_ISA_VERSION
	.align		4
        /*0050*/ 	.byte	0x03, 0x5f
        /*0052*/ 	.short	0x0101


	//----- nvinfo : EIATTR_VRC_CTA_INIT_COUNT
	.align		4
        /*0054*/ 	.byte	0x02, 0x4a
	.zero		1
	.zero		1


	//----- nvinfo : EIATTR_EXIT_INSTR_OFFSETS
	.align		4
        /*0058*/ 	.byte	0x04, 0x1c
        /*005a*/ 	.short	(.L_203 - .L_202)


	//   ....[0]....
.L_202:
        /*005c*/ 	.word	0x00000070


	//   ....[1]....
        /*0060*/ 	.word	0x00000950


	//----- nvinfo : EIATTR_CRS_STACK_SIZE
	.align		4
.L_203:
        /*0064*/ 	.byte	0x04, 0x1e
        /*0066*/ 	.short	(.L_205 - .L_204)
.L_204:
        /*0068*/ 	.word	0x00000000


	//----- nvinfo : EIATTR_CBANK_PARAM_SIZE
	.align		4
.L_205:
        /*006c*/ 	.byte	0x03, 0x19
        /*006e*/ 	.short	0x001c


	//----- nvinfo : EIATTR_PARAM_CBANK
	.align		4
        /*0070*/ 	.byte	0x04, 0x0a
        /*0072*/ 	.short	(.L_207 - .L_206)
	.align		4
.L_206:
        /*0074*/ 	.word	index@(.nv.constant0.sparse_sum_rows_csr_f32)
        /*0078*/ 	.short	0x0380
        /*007a*/ 	.short	0x001c


	//----- nvinfo : EIATTR_SW_WAR
	.align		4
.L_207:
        /*007c*/ 	.byte	0x04, 0x36
        /*007e*/ 	.short	(.L_209 - .L_208)
.L_208:
        /*0080*/ 	.word	0x00000008
.L_209:


//--------------------- .nv.info.sparse_sum_f64   --------------------------
	.section	.nv.info.sparse_sum_f64,"",@"SHT_CUDA_INFO"
	.sectionflags	@""
	.align	4


	//----- nvinfo : EIATTR_CUDA_API_VERSION
	.align		4
        /*0000*/ 	.byte	0x04, 0x37
        /*0002*/ 	.short	(.L_211 - .L_210)
.L_210:
        /*0004*/ 	.word	0x00000082


	//----- nvinfo : EIATTR_KPARAM_INFO
	.align		4
.L_211:
        /*0008*/ 	.byte	0x04, 0x17
        /*000a*/ 	.short	(.L_213 - .L_212)
.L_212:
        /*000c*/ 	.word	0x00000000
        /*0010*/ 	.short	0x0002
        /*0012*/ 	.short	0x0010
        /*0014*/ 	.byte	0x00, 0xf0, 0x11, 0x00


	//----- nvinfo : EIATTR_KPARAM_INFO
	.align		4
.L_213:
        /*0018*/ 	.byte	0x04, 0x17
        /*001a*/ 	.short	(.L_215 - .L_214)
.L_214:
        /*001c*/ 	.word	0x00000000
        /*0020*/ 	.short	0x0001
        /*0022*/ 	.short	0x0008
        /*0024*/ 	.byte	0x00, 0xf5, 0x21, 0x00


	//----- nvinfo : EIATTR_KPARAM_INFO
	.align		4
.L_215:
        /*0028*/ 	.byte	0x04, 0x17
        /*002a*/ 	.short	(.L_217 - .L_216)
.L_216:
        /*002c*/ 	.word	0x00000000
        /*0030*/ 	.short	0x0000
        /*0032*/ 	.short	0x0000
        /*0034*/ 	.byte	0x00, 0xf5, 0x21, 0x00


	//----- nvinfo : EIATTR_SPARSE_MMA_MASK
	.align		4
.L_217:
        /*0038*/ 	.byte	0x03, 0x50
        /*003a*/ 	.short	0x0000


	//----- nvinfo : EIATTR_MAXREG_COUNT
	.align		4
        /*003c*/ 	.byte	0x03, 0x1b
        /*003e*/ 	.short	0x00ff


	//----- nvinfo : EIATTR_NUM_BARRIERS
	.align		4
        /*0040*/ 	.byte	0x02, 0x4c
        /*0042*/ 	.byte	0x01
	.zero		1


	//----- nvinfo : EIATTR_MERCURY_ISA_VERSION
	.align		4
        /*0044*/ 	.byte	0x03, 0x5f
        /*0046*/ 	.short	0x0101


	//----- nvinfo : EIATTR_VRC_CTA_INIT_COUNT
	.align		4
        /*0048*/ 	.byte	0x02, 0x4a
	.zero		1
	.zero		1


	//----- nvinfo : EIATTR_EXIT_INSTR_OFFSETS
	.align		4
        /*004c*/ 	.byte	0x04, 0x1c
        /*004e*/ 	.short	(.L_219 - .L_218)


	//   ....[0]....
.L_218:
        /*0050*/ 	.word	0x00000200


	//   ....[1]....
        /*0054*/ 	.word	0x00000270


	//----- nvinfo : EIATTR_CBANK_PARAM_SIZE
	.align		4
.L_219:
        /*0058*/ 	.byte	0x03, 0x19
        /*005a*/ 	.short	0x0014


	//----- nvinfo : EIATTR_PARAM_CBANK
	.align		4
        /*005c*/ 	.byte	0x04, 0x0a
        /*005e*/ 	.short	(.L_221 - .L_220)
	.align		4
.L_220:
        /*0060*/ 	.word	index@(.nv.constant0.sparse_sum_f64)
        /*0064*/ 	.short	0x0380
        /*0066*/ 	.short	0x0014


	//----- nvinfo : EIATTR_SW_WAR
	.align		4
.L_221:
        /*0068*/ 	.byte	0x04, 0x36
        /*006a*/ 	.short	(.L_223 - .L_222)
.L_222:
        /*006c*/ 	.word	0x00000008
.L_223:


//--------------------- .nv.info.sparse_sum_f32   --------------------------
	.section	.nv.info.sparse_sum_f32,"",@"SHT_CUDA_INFO"
	.sectionflags	@""
	.align	4


	//----- nvinfo : EIATTR_CUDA_API_VERSION
	.align		4
        /*0000*/ 	.byte	0x04, 0x37
        /*0002*/ 	.short	(.L_225 - .L_224)
.L_224:
        /*0004*/ 	.word	0x00000082


	//----- nvinfo : EIATTR_KPARAM_INFO
	.align		4
.L_225:
        /*0008*/ 	.byte	0x04, 0x17
        /*000a*/ 	.short	(.L_227 - .L_226)
.L_226:
        /*000c*/ 	.word	0x00000000
        /*0010*/ 	.short	0x0002
        /*0012*/ 	.short	0x0010
        /*0014*/ 	.byte	0x00, 0xf0, 0x11, 0x00


	//----- nvinfo : EIATTR_KPARAM_INFO
	.align		4
.L_227:
        /*0018*/ 	.byte	0x04, 0x17
        /*001a*/ 	.short	(.L_229 - .L_228)
.L_228:
        /*001c*/ 	.word	0x00000000
        /*0020*/ 	.short	0x0001
        /*0022*/ 	.short	0x0008
        /*0024*/ 	.byte	0x00, 0xf5, 0x21, 0x00


	//----- nvinfo : EIATTR_KPARAM_INFO
	.align		4
.L_229:
        /*0028*/ 	.byte	0x04, 0x17
        /*002a*/ 	.short	(.L_231 - .L_230)
.L_230:
        /*002c*/ 	.word	0x00000000
        /*0030*/ 	.short	0x0000
        /*0032*/ 	.short	0x0000
        /*0034*/ 	.byte	0x00, 0xf5, 0x21, 0x00


	//----- nvinfo : EIATTR_SPARSE_MMA_MASK
	.align		4
.L_231:
        /*0038*/ 	.byte	0x03, 0x50
        /*003a*/ 	.short	0x0000


	//----- nvinfo : EIATTR_MAXREG_COUNT
	.align		4
        /*003c*/ 	.byte	0x03, 0x1b
        /*003e*/ 	.short	0x00ff


	//----- nvinfo : EIATTR_NUM_BARRIERS
	.align		4
        /*0040*/ 	.byte	0x02, 0x4c
        /*0042*/ 	.byte	0x01
	.zero		1


	//----- nvinfo : EIATTR_MERCURY_ISA_VERSION
	.align		4
        /*0044*/ 	.byte	0x03, 0x5f
        /*0046*/ 	.short	0x0101


	//----- nvinfo : EIATTR_VRC_CTA_INIT_COUNT
	.align		4
        /*0048*/ 	.byte	0x02, 0x4a
	.zero		1
	.zero		1


	//----- nvinfo : EIATTR_EXIT_INSTR_OFFSETS
	.align		4
        /*004c*/ 	.byte	0x04, 0x1c
        /*004e*/ 	.short	(.L_233 - .L_232)


	//   ....[0]....
.L_232:
        /*0050*/ 	.word	0x00000200


	//   ....[1]....
        /*0054*/ 	.word	0x00000270


	//----- nvinfo : EIATTR_CBANK_PARAM_SIZE
	.align		4
.L_233:
        /*0058*/ 	.byte	0x03, 0x19
        /*005a*/ 	.short	0x0014


	//----- nvinfo : EIATTR_PARAM_CBANK
	.align		4
        /*005c*/ 	.byte	0x04, 0x0a
        /*005e*/ 	.short	(.L_235 - .L_234)
	.align		4
.L_234:
        /*0060*/ 	.word	index@(.nv.constant0.sparse_sum_f32)
        /*0064*/ 	.short	0x0380
        /*0066*/ 	.short	0x0014


	//----- nvinfo : EIATTR_SW_WAR
	.align		4
.L_235:
        /*0068*/ 	.byte	0x04, 0x36
        /*006a*/ 	.short	(.L_237 - .L_236)
.L_236:
        /*006c*/ 	.word	0x00000008
.L_237:


//--------------------- .nv.info.sparse_scale_f64 --------------------------
	.section	.nv.info.sparse_scale_f64,"",@"SHT_CUDA_INFO"
	.sectionflags	@""
	.align	4


	//----- nvinfo : EIATTR_CUDA_API_VERSION
	.align		4
        /*0000*/ 	.byte	0x04, 0x37
        /*0002*/ 	.short	(.L_239 - .L_238)
.L_238:
        /*0004*/ 	.word	0x00000082


	//----- nvinfo : EIATTR_KPARAM_INFO
	.align		4
.L_239:
        /*0008*/ 	.byte	0x04, 0x17
        /*000a*/ 	.short	(.L_241 - .L_240)
.L_240:
        /*000c*/ 	.word	0x00000000
        /*0010*/ 	.short	0x0003
        /*0012*/ 	.short	0x0018
        /*0014*/ 	.byte	0x00, 0xf0, 0x11, 0x00


	//----- nvinfo : EIATTR_KPARAM_INFO
	.align		4
.L_241:
        /*0018*/ 	.byte	0x04, 0x17
        /*001a*/ 	.short	(.L_243 - .L_242)
.L_242:
        /*001c*/ 	.word	0x00000000
        /*0020*/ 	.short	0x0002
        /*0022*/ 	.short	0x0010
        /*0024*/ 	.byte	0x00, 0xf0, 0x21, 0x00


	//----- nvinfo : EIATTR_KPARAM_INFO
	.align		4
.L_243:
        /*0028*/ 	.byte	0x04, 0x17
        /*002a*/ 	.short	(.L_245 - .L_244)
.L_244:
        /*002c*/ 	.word	0x00000000
        /*0030*/ 	.short	0x0001
        /*0032*/ 	.short	0x0008
        /*0034*/ 	.byte	0x00, 0xf5, 0x21, 0x00


	//----- nvinfo : EIATTR_KPARAM_INFO
	.align		4
.L_245:
        /*0038*/ 	.byte	0x04, 0x17
        /*003a*/ 	.short	(.L_247 - .L_246)
.L_246:
        /*003c*/ 	.word	0x00000000
        /*0040*/ 	.short	0x0000
        /*0042*/ 	.short	0x0000
        /*0044*/ 	.byte	0x00, 0xf5, 0x21, 0x00


	//----- nvinfo : EIATTR_SPARSE_MMA_MASK
	.align		4
.L_247:
        /*0048*/ 	.byte	0x03, 0x50
        /*004a*/ 	.short	0x0000


	//----- nvinfo : EIATTR_MAXREG_COUNT
	.align		4
        /*004c*/ 	.byte	0x03, 0x1b
        /*004e*/ 	.short	0x00ff


	//----- nvinfo : EIATTR_MERCURY_ISA_VERSION
	.align		4
        /*0050*/ 	.byte	0x03, 0x5f
        /*0052*/ 	.short	0x0101


	//----- nvinfo : EIATTR_VRC_CTA_INIT_COUNT
	.align		4
        /*0054*/ 	.byte	0x02, 0x4a
	.zero		1
	.zero		1


	//----- nvinfo : EIATTR_EXIT_INSTR_OFFSETS
	.align		4
        /*0058*/ 	.byte	0x04, 0x1c
        /*005a*/ 	.short	(.L_249 - .L_248)


	//   ....[0]....
.L_248:
        /*005c*/ 	.word	0x00000070


	//   ....[1]....
        /*0060*/ 	.word	0x00000110


	//----- nvinfo : EIATTR_CBANK_PARAM_SIZE
	.align		4
.L_249:
        /*0064*/ 	.byte	0x03, 0x19
        /*0066*/ 	.short	0x001c


	//----- nvinfo : EIATTR_PARAM_CBANK
	.align		4
        /*0068*/ 	.byte	0x04, 0x0a
        /*006a*/ 	.short	(.L_251 - .L_250)
	.align		4
.L_250:
        /*006c*/ 	.word	index@(.nv.constant0.sparse_scale_f64)
        /*0070*/ 	.short	0x0380
        /*0072*/ 	.short	0x001c


	//----- nvinfo : EIATTR_SW_WAR
	.align		4
.L_251:
        /*0074*/ 	.byte	0x04, 0x36
        /*0076*/ 	.short	(.L_253 - .L_252)
.L_252:
        /*0078*/ 	.word	0x00000008
.L_253:


//--------------------- .nv.info.sparse_scale_f32 --------------------------
	.section	.nv.info.sparse_scale_f32,"",@"SHT_CUDA_INFO"
	.sectionflags	@""
	.align	4


	//----- nvinfo : EIATTR_CUDA_API_VERSION
	.align		4
        /*0000*/ 	.byte	0x04, 0x37
        /*0002*/ 	.short	(.L_255 - .L_254)
.L_254:
        /*0004*/ 	.word	0x00000082


	//----- nvinfo : EIATTR_KPARAM_INFO
	.align		4
.L_255:
        /*0008*/ 	.byte	0x04, 0x17
        /*000a*/ 	.short	(.L_257 - .L_256)
.L_256:
        /*000c*/ 	.word	0x00000000
        /*0010*/ 	.short	0x0003
        /*0012*/ 	.short	0x0014
        /*0014*/ 	.byte	0x00, 0xf0, 0x11, 0x00


	//----- nvinfo : EIATTR_KPARAM_INFO
	.align		4
.L_257:
        /*0018*/ 	.byte	0x04, 0x17
        /*001a*/ 	.short	(.L_259 - .L_258)
.L_258:
        /*001c*/ 	.word	0x00000000
        /*0020*/ 	.short	0x0002
        /*0022*/ 	.short	0x0010
        /*0024*/ 	.byte	0x00, 0xf0, 0x11, 0x00


	//----- nvinfo : EIATTR_KPARAM_INFO
	.align		4
.L_259:
        /*0028*/ 	.byte	0x04, 0x17
        /*002a*/ 	.short	(.L_261 - .L_260)
.L_260:
        /*002c*/ 	.word	0x00000000
        /*0030*/ 	.short	0x0001
        /*0032*/ 	.short	0x0008
        /*0034*/ 	.byte	0x00, 0xf5, 0x21, 0x00


	//----- nvinfo : EIATTR_KPARAM_INFO
	.align		4
.L_261:
        /*0038*/ 	.byte	0x04, 0x17
        /*003a*/ 	.short	(.L_263 - .L_262)
.L_262:
        /*003c*/ 	.word	0x00000000
        /*0040*/ 	.short	0x0000
        /*0042*/ 	.short	0x0000
        /*0044*/ 	.byte	0x00, 0xf5, 0x21, 0x00


	//----- nvinfo : EIATTR_SPARSE_MMA_MASK
	.align		4
.L_263:
        /*0048*/ 	.byte	0x03, 0x50
        /*004a*/ 	.short	0x0000


	//----- nvinfo : EIATTR_MAXREG_COUNT
	.align		4
        /*004c*/ 	.byte	0x03, 0x1b
        /*004e*/ 	.short	0x00ff


	//----- nvinfo : EIATTR_MERCURY_ISA_VERSION
	.align		4
        /*0050*/ 	.byte	0x03, 0x5f
        /*0052*/ 	.short	0x0101


	//----- nvinfo : EIATTR_VRC_CTA_INIT_COUNT
	.align		4
        /*0054*/ 	.byte	0x02, 0x4a
	.zero		1
	.zero		1


	//----- nvinfo : EIATTR_EXIT_INSTR_OFFSETS
	.align		4
        /*0058*/ 	.byte	0x04, 0x1c
        /*005a*/ 	.short	(.L_265 - .L_264)


	//   ....[0]....
.L_264:
        /*005c*/ 	.word	0x00000070


	//   ....[1]....
        /*0060*/ 	.word	0x00000110


	//----- nvinfo : EIATTR_CBANK_PARAM_SIZE
	.align		4
.L_265:
        /*0064*/ 	.byte	0x03, 0x19
        /*0066*/ 	.short	0x0018


	//----- nvinfo : EIATTR_PARAM_CBANK
	.align		4
        /*0068*/ 	.byte	0x04, 0x0a
        /*006a*/ 	.short	(.L_267 - .L_266)
	.align		4
.L_266:
        /*006c*/ 	.word	index@(.nv.constant0.sparse_scale_f32)
        /*0070*/ 	.short	0x0380
        /*0072*/ 	.short	0x0018


	//----- nvinfo : EIATTR_SW_WAR
	.align		4
.L_267:
        /*0074*/ 	.byte	0x04, 0x36
        /*0076*/ 	.short	(.L_269 - .L_268)
.L_268:
        /*0078*/ 	.word	0x00000008
.L_269:


//--------------------- .nv.info.csc_to_csr_transpose_f64 --------------------------
	.section	.nv.info.csc_to_csr_transpose_f64,"",@"SHT_CUDA_INFO"
	.sectionflags	@""
	.align	4


	//----- nvinfo : EIATTR_CUDA_API_VERSION
	.align		4
        /*0000*/ 	.byte	0x04, 0x37
        /*0002*/ 	.short	(.L_271 - .L_270)
.L_270:
        /*0004*/ 	.word	0x00000082


	//----- nvinfo : EIATTR_KPARAM_INFO
	.align		4
.L_271:
        /*0008*/ 	.byte	0x04, 0x17
        /*000a*/ 	.short	(.L_273 - .L_272)
.L_272:
        /*000c*/ 	.word	0x00000000
        /*0010*/ 	.short	0x0007
        /*0012*/ 	.short	0x0034
        /*0014*/ 	.byte	0x00, 0xf0, 0x11, 0x00


	//----- nvinfo : EIATTR_KPARAM_INFO
	.align		4
.L_273:
        /*0018*/ 	.byte	0x04, 0x17
        /*001a*/ 	.short	(.L_275 - .L_274)
.L_274:
        /*001c*/ 	.word	0x00000000
        /*0020*/ 	.short	0x0006
        /*0022*/ 	.short	0x0030
        /*0024*/ 	.byte	0x00, 0xf0, 0x11, 0x00


	//----- nvinfo : EIATTR_KPARAM_INFO
	.align		4
.L_275:
        /*0028*/ 	.byte	0x04, 0x17
        /*002a*/ 	.short	(.L_277 - .L_276)
.L_276:
        /*002c*/ 	.word	0x00000000
        /*0030*/ 	.short	0x0005
        /*0032*/ 	.short	0x0028
        /*0034*/ 	.byte	0x00, 0xf5, 0x21, 0x00


	//----- nvinfo : EIATTR_KPARAM_INFO
	.align		4
.L_277:
        /*0038*/ 	.byte	0x04, 0x17
        /*003a*/ 	.short	(.L_279 - .L_278)
.L_278:
        /*003c*/ 	.word	0x00000000
        /*0040*/ 	.short	0x0004
        /*0042*/ 	.short	0x0020
        /*0044*/ 	.byte	0x00, 0xf5, 0x21, 0x00


	//----- nvinfo : EIATTR_KPARAM_INFO
	.align		4
.L_279:
        /*0048*/ 	.byte	0x04, 0x17
        /*004a*/ 	.short	(.L_281 - .L_280)
.L_280:
        /*004c*/ 	.word	0x00000000
        /*0050*/ 	.short	0x0003
        /*0052*/ 	.short	0x0018
        /*0054*/ 	.byte	0x00, 0xf5, 0x21, 0x00


	//----- nvinfo : EIATTR_KPARAM_INFO
	.align		4
.L_281:
        /*0058*/ 	.byte	0x04, 0x17
        /*005a*/ 	.short	(.L_283 - .L_282)
.L_282:
        /*005c*/ 	.word	0x00000000
        /*0060*/ 	.short	0x0002
        /*0062*/ 	.short	0x0010
        /*0064*/ 	.byte	0x00, 0xf5, 0x21, 0x00


	//----- nvinfo : EIATTR_KPARAM_INFO
	.align		4
.L_283:
        /*0068*/ 	.byte	0x04, 0x17
        /*006a*/ 	.short	(.L_285 - .L_284)
.L_284:
        /*006c*/ 	.word	0x00000000
        /*0070*/ 	.short	0x0001
        /*0072*/ 	.short	0x0008
        /*0074*/ 	.byte	0x00, 0xf5, 0x21, 0x00


	//----- nvinfo : EIATTR_KPARAM_INFO
	.align		4
.L_285:
        /*0078*/ 	.byte	0x04, 0x17
        /*007a*/ 	.short	(.L_287 - .L_286)
.L_286:
        /*007c*/ 	.word	0x00000000
        /*0080*/ 	.short	0x0000
        /*0082*/ 	.short	0x0000
        /*0084*/ 	.byte	0x00, 0xf5, 0x21, 0x00


	//----- nvinfo : EIATTR_SPARSE_MMA_MASK
	.align		4
.L_287:
        /*0088*/ 	.byte	0x03, 0x50
        /*008a*/ 	.short	0x0000


	//----- nvinfo : EIATTR_MAXREG_COUNT
	.align		4
        /*008c*/ 	.byte	0x03, 0x1b
        /*008e*/ 	.short	0x00ff


	//----- nvinfo : EIATTR_MERCURY_ISA_VERSION
	.align		4
        /*0090*/ 	.byte	0x03, 0x5f
        /*0092*/ 	.short	0x0101


	//----- nvinfo : EIATTR_VRC_CTA_INIT_COUNT
	.align		4
        /*0094*/ 	.byte	0x02, 0x4a
	.zero		1
	.zero		1


	//----- nvinfo : EIATTR_EXIT_INSTR_OFFSETS
	.align		4
        /*0098*/ 	.byte	0x04, 0x1c
        /*009a*/ 	.short	(.L_289 - .L_288)


	//   ....[0]....
.L_288:
        /*009c*/ 	.word	0x00000070


	//   ....[1]....
        /*00a0*/ 	.word	0x000000f0


	//   ....[2]....
        /*00a4*/ 	.word	0x00000460


	//   ....[3]....
        /*00a8*/ 	.word	0x00000900


	//----- nvinfo : EIATTR_CRS_STACK_SIZE
	.align		4
.L_289:
        /*00ac*/ 	.byte	0x04, 0x1e
        /*00ae*/ 	.short	(.L_291 - .L_290)
.L_290:
        /*00b0*/ 	.word	0x00000000


	//----- nvinfo : EIATTR_CBANK_PARAM_SIZE
	.align		4
.L_291:
        /*00b4*/ 	.byte	0x03, 0x19
        /*00b6*/ 	.short	0x0038


	//----- nvinfo : EIATTR_PARAM_CBANK
	.align		4
        /*00b8*/ 	.byte	0x04, 0x0a
        /*00ba*/ 	.short	(.L_293 - .L_292)
	.align		4
.L_292:
        /*00bc*/ 	.word	index@(.nv.constant0.csc_to_csr_transpose_f64)
        /*00c0*/ 	.short	0x0380
        /*00c2*/ 	.short	0x0038


	//----- nvinfo : EIATTR_SW_WAR
	.align		4
.L_293:
        /*00c4*/ 	.byte	0x04, 0x36
        /*00c6*/ 	.short	(.L_295 - .L_294)
.L_294:
        /*00c8*/ 	.word	0x00000008
.L_295:


//--------------------- .nv.info.csc_to_csr_transpose_f32 --------------------------
	.section	.nv.info.csc_to_csr_transpose_f32,"",@"SHT_CUDA_INFO"
	.sectionflags	@""
	.align	4


	//----- nvinfo : EIATTR_CUDA_API_VERSION
	.align		4
        /*0000*/ 	.byte	0x04, 0x37
        /*0002*/ 	.short	(.L_297 - .L_296)
.L_296:
        /*0004*/ 	.word	0x00000082


	//----- nvinfo : EIATTR_KPARAM_INFO
	.align		4
.L_297:
        /*0008*/ 	.byte	0x04, 0x17
        /*000a*/ 	.short	(.L_299 - .L_298)
.L_298:
        /*000c*/ 	.word	0x00000000
        /*0010*/ 	.short	0x0007
        /*0012*/ 	.short	0x0034
        /*0014*/ 	.byte	0x00, 0xf0, 0x11, 0x00


	//----- nvinfo : EIATTR_KPARAM_INFO
	.align		4
.L_299:
        /*0018*/ 	.byte	0x04, 0x17
        /*001a*/ 	.short	(.L_301 - .L_300)
.L_300:
        /*001c*/ 	.word	0x00000000
        /*0020*/ 	.short	0x0006
        /*0022*/ 	.short	0x0030
        /*0024*/ 	.byte	0x00, 0xf0, 0x11, 0x00


	//----- nvinfo : EIATTR_KPARAM_INFO
	.align		4
.L_301:
        /*0028*/ 	.byte	0x04, 0x17
        /*002a*/ 	.short	(.L_303 - .L_302)
.L_302:
        /*002c*/ 	.word	0x00000000
        /*0030*/ 	.short	0x0005
        /*0032*/ 	.short	0x0028
        /*0034*/ 	.byte	0x00, 0xf5, 0x21, 0x00


	//----- nvinfo : EIATTR_KPARAM_INFO
	.align		4
.L_303:
        /*0038*/ 	.byte	0x04, 0x17
        /*003a*/ 	.short	(.L_305 - .L_304)
.L_304:
        /*003c*/ 	.word	0x00000000
        /*0040*/ 	.short	0x0004
        /*0042*/ 	.short	0x0020
        /*0044*/ 	.byte	0x00, 0xf5, 0x21, 0x00


	//----- nvinfo : EIATTR_KPARAM_INFO
	.align		4
.L_305:
        /*0048*/ 	.byte	0x04, 0x17
        /*004a*/ 	.short	(.L_307 - .L_306)
.L_306:
        /*004c*/ 	.word	0x00000000
        /*0050*/ 	.short	0x0003
        /*0052*/ 	.short	0x0018
        /*0054*/ 	.byte	0x00, 0xf5, 0x21, 0x00


	//----- nvinfo : EIATTR_KPARAM_INFO
	.align		4
.L_307:
        /*0058*/ 	.byte	0x04, 0x17
        /*005a*/ 	.short	(.L_309 - .L_308)
.L_308:
        /*005c*/ 	.word	0x00000000
        /*0060*/ 	.short	0x0002
        /*0062*/ 	.short	0x0010
        /*0064*/ 	.byte	0x00, 0xf5, 0x21, 0x00


	//----- nvinfo : EIATTR_KPARAM_INFO
	.align		4
.L_309:
        /*0068*/ 	.byte	0x04, 0x17
        /*006a*/ 	.short	(.L_311 - .L_310)
.L_310:
        /*006c*/ 	.word	0x00000000
        /*0070*/ 	.short	0x0001
        /*0072*/ 	.short	0x0008
        /*0074*/ 	.byte	0x00, 0xf5, 0x21, 0x00


	//----- nvinfo : EIATTR_KPARAM_INFO
	.align		4
.L_311:
        /*0078*/ 	.byte	0x04, 0x17
        /*007a*/ 	.short	(.L_313 - .L_312)
.L_312:
        /*007c*/ 	.word	0x00000000
        /*0080*/ 	.short	0x0000
        /*0082*/ 	.short	0x0000
        /*0084*/ 	.byte	0x00, 0xf5, 0x21, 0x00


	//----- nvinfo : EIATTR_SPARSE_MMA_MASK
	.align		4
.L_313:
        /*0088*/ 	.byte	0x03, 0x50
        /*008a*/ 	.short	0x0000


	//----- nvinfo : EIATTR_MAXREG_COUNT
	.align		4
        /*008c*/ 	.byte	0x03, 0x1b
        /*008e*/ 	.short	0x00ff


	//----- nvinfo : EIATTR_MERCURY_ISA_VERSION
	.align		4
        /*0090*/ 	.byte	0x03, 0x5f
        /*0092*/ 	.short	0x0101


	//----- nvinfo : EIATTR_VRC_CTA_INIT_COUNT
	.align		4
        /*0094*/ 	.byte	0x02, 0x4a
	.zero		1
	.zero		1


	//----- nvinfo : EIATTR_EXIT_INSTR_OFFSETS
	.align		4
        /*0098*/ 	.byte	0x04, 0x1c
        /*009a*/ 	.short	(.L_315 - .L_314)


	//   ....[0]....
.L_314:
        /*009c*/ 	.word	0x00000070


	//   ....[1]....
        /*00a0*/ 	.word	0x000000f0


	//   ....[2]....
        /*00a4*/ 	.word	0x00000430


	//   ....[3]....
        /*00a8*/ 	.word	0x00000870


	//----- nvinfo : EIATTR_CRS_STACK_SIZE
	.align		4
.L_315:
        /*00ac*/ 	.byte	0x04, 0x1e
        /*00ae*/ 	.short	(.L_317 - .L_316)
.L_316:
        /*00b0*/ 	.word	0x00000000


	//----- nvinfo : EIATTR_CBANK_PARAM_SIZE
	.align		4
.L_317:
        /*00b4*/ 	.byte	0x03, 0x19
        /*00b6*/ 	.short	0x0038


	//----- nvinfo : EIATTR_PARAM_CBANK
	.align		4
        /*00b8*/ 	.byte	0x04, 0x0a
        /*00ba*/ 	.short	(.L_319 - .L_318)
	.align		4
.L_318:
        /*00bc*/ 	.word	index@(.nv.constant0.csc_to_csr_transpose_f32)
        /*00c0*/ 	.short	0x0380
        /*00c2*/ 	.short	0x0038


	//----- nvinfo : EIATTR_SW_WAR
	.align		4
.L_319:
        /*00c4*/ 	.byte	0x04, 0x36
        /*00c6*/ 	.short	(.L_321 - .L_320)
.L_320:
        /*00c8*/ 	.word	0x00000008
.L_321:


//--------------------- .nv.info.csr_to_csc_transpose_f64 --------------------------
	.section	.nv.info.csr_to_csc_transpose_f64,"",@"SHT_CUDA_INFO"
	.sectionflags	@""
	.align	4


	//----- nvinfo : EIATTR_CUDA_API_VERSION
	.align		4
        /*0000*/ 	.byte	0x04, 0x37
        /*0002*/ 	.short	(.L_323 - .L_322)
.L_322:
        /*0004*/ 	.word	0x00000082


	//----- nvinfo : EIATTR_KPARAM_INFO
	.align		4
.L_323:
        /*0008*/ 	.byte	0x04, 0x17
        /*000a*/ 	.short	(.L_325 - .L_324)
.L_324:
        /*000c*/ 	.word	0x00000000
        /*0010*/ 	.short	0x0007
        /*0012*/ 	.short	0x0034
        /*0014*/ 	.byte	0x00, 0xf0, 0x11, 0x00


	//----- nvinfo : EIATTR_KPARAM_INFO
	.align		4
.L_325:
        /*0018*/ 	.byte	0x04, 0x17
        /*001a*/ 	.short	(.L_327 - .L_326)
.L_326:
        /*001c*/ 	.word	0x00000000
        /*0020*/ 	.short	0x0006
        /*0022*/ 	.short	0x0030
        /*0024*/ 	.byte	0x00, 0xf0, 0x11, 0x00


	//----- nvinfo : EIATTR_KPARAM_INFO
	.align		4
.L_327:
        /*0028*/ 	.byte	0x04, 0x17
        /*002a*/ 	.short	(.L_329 - .L_328)
.L_328:
        /*002c*/ 	.word	0x00000000
        /*0030*/ 	.short	0x0005
        /*0032*/ 	.short	0x0028
        /*0034*/ 	.byte	0x00, 0xf5, 0x21, 0x00


	//----- nvinfo : EIATTR_KPARAM_INFO
	.align		4
.L_329:
        /*0038*/ 	.byte	0x04, 0x17
        /*003a*/ 	.short	(.L_331 - .L_330)
.L_330:
        /*003c*/ 	.word	0x00000000
        /*0040*/ 	.short	0x0004
        /*0042*/ 	.short	0x0020
        /*0044*/ 	.byte	0x00, 0xf5, 0x21, 0x00


	//----- nvinfo : EIATTR_KPARAM_INFO
	.align		4
.L_331:
        /*0048*/ 	.byte	0x04, 0x17
        /*004a*/ 	.short	(.L_333 - .L_332)
.L_332:
        /*004c*/ 	.word	0x00000000
        /*0050*/ 	.short	0x0003
        /*0052*/ 	.short	0x0018
        /*0054*/ 	.byte	0x00, 0xf5, 0x21, 0x00


	//----- nvinfo : EIATTR_KPARAM_INFO
	.align		4
.L_333:
        /*0058*/ 	.byte	0x04, 0x17
        /*005a*/ 	.short	(.L_335 - .L_334)
.L_334:
        /*005c*/ 	.word	0x00000000
        /*0060*/ 	.short	0x0002
        /*0062*/ 	.short	0x0010
        /*0064*/ 	.byte	0x00, 0xf5, 0x21, 0x00


	//----- nvinfo : EIATTR_KPARAM_INFO
	.align		4
.L_335:
        /*0068*/ 	.byte	0x04, 0x17
        /*006a*/ 	.short	(.L_337 - .L_336)
.L_336:
        /*006c*/ 	.word	0x00000000
        /*0070*/ 	.short	0x0001
        /*0072*/ 	.short	0x0008
        /*0074*/ 	.byte	0x00, 0xf5, 0x21, 0x00


	//----- nvinfo : EIATTR_KPARAM_INFO
	.align		4
.L_337:
        /*0078*/ 	.byte	0x04, 0x17
        /*007a*/ 	.short	(.L_339 - .L_338)
.L_338:
        /*007c*/ 	.word	0x00000000
        /*0080*/ 	.short	0x0000
        /*0082*/ 	.short	0x0000
        /*0084*/ 	.byte	0x00, 0xf5, 0x21, 0x00


	//----- nvinfo : EIATTR_SPARSE_MMA_MASK
	.align		4
.L_339:
        /*0088*/ 	.byte	0x03, 0x50
        /*008a*/ 	.short	0x0000


	//----- nvinfo : EIATTR_MAXREG_COUNT
	.align		4
        /*008c*/ 	.byte	0x03, 0x1b
        /*008e*/ 	.short	0x00ff


	//----- nvinfo : EIATTR_MERCURY_ISA_VERSION
	.align		4
        /*0090*/ 	.byte	0x03, 0x5f
        /*0092*/ 	.short	0x0101


	//----- nvinfo : EIATTR_VRC_CTA_INIT_COUNT
	.align		4
        /*0094*/ 	.byte	0x02, 0x4a
	.zero		1
	.zero		1


	//----- nvinfo : EIATTR_EXIT_INSTR_OFFSETS
	.align		4
        /*0098*/ 	.byte	0x04, 0x1c
        /*009a*/ 	.short	(.L_341 - .L_340)


	//   ....[0]....
.L_340:
        /*009c*/ 	.word	0x00000070


	//   ....[1]....
        /*00a0*/ 	.word	0x000000f0


	//   ....[2]....
        /*00a4*/ 	.word	0x00000460


	//   ....[3]....
        /*00a8*/ 	.word	0x00000900


	//----- nvinfo : EIATTR_CRS_STACK_SIZE
	.align		4
.L_341:
        /*00ac*/ 	.byte	0x04, 0x1e
        /*00ae*/ 	.short	(.L_343 - .L_342)
.L_342:
        /*00b0*/ 	.word	0x00000000


	//----- nvinfo : EIATTR_CBANK_PARAM_SIZE
	.align		4
.L_343:
        /*00b4*/ 	.byte	0x03, 0x19
        /*00b6*/ 	.short	0x0038


	//----- nvinfo : EIATTR_PARAM_CBANK
	.align		4
        /*00b8*/ 	.byte	0x04, 0x0a
        /*00ba*/ 	.short	(.L_345 - .L_344)
	.align		4
.L_344:
        /*00bc*/ 	.word	index@(.nv.constant0.csr_to_csc_transpose_f64)
        /*00c0*/ 	.short	0x0380
        /*00c2*/ 	.short	0x0038


	//----- nvinfo : EIATTR_SW_WAR
	.align		4
.L_345:
        /*00c4*/ 	.byte	0x04, 0x36
        /*00c6*/ 	.short	(.L_347 - .L_346)
.L_346:
        /*00c8*/ 	.word	0x00000008
.L_347:


//--------------------- .nv.info.csr_to_csc_transpose_f32 --------------------------
	.section	.nv.info.csr_to_csc_transpose_f32,"",@"SHT_CUDA_INFO"
	.sectionflags	@""
	.align	4


	//----- nvinfo : EIATTR_CUDA_API_VERSION
	.align		4
        /*0000*/ 	.byte	0x04, 0x37
        /*0002*/ 	.short	(.L_349 - .L_348)
.L_348:
        /*0004*/ 	.word	0x00000082


	//----- nvinfo : EIATTR_KPARAM_INFO
	.align		4
.L_349:
        /*0008*/ 	.byte	0x04, 0x17
        /*000a*/ 	.short	(.L_351 - .L_350)
.L_350:
        /*000c*/ 	.word	0x00000000
        /*0010*/ 	.short	0x0007
        /*0012*/ 	.short	0x0034
        /*0014*/ 	.byte	0x00, 0xf0, 0x11, 0x00


	//----- nvinfo : EIATTR_KPARAM_INFO
	.align		4
.L_351:
        /*0018*/ 	.byte	0x04, 0x17
        /*001a*/ 	.short	(.L_353 - .L_352)
.L_352:
        /*001c*/ 	.word	0x00000000
        /*0020*/ 	.short	0x0006
        /*0022*/ 	.short	0x0030
        /*0024*/ 	.byte	0x00, 0xf0, 0x11, 0x00


	//----- nvinfo : EIATTR_KPARAM_INFO
	.align		4
.L_353:
        /*0028*/ 	.byte	0x04, 0x17
        /*002a*/ 	.short	(.L_355 - .L_354)
.L_354:
        /*002c*/ 	.word	0x00000000
        /*0030*/ 	.short	0x0005
        /*0032*/ 	.short	0x0028
        /*0034*/ 	.byte	0x00, 0xf5, 0x21, 0x00


	//----- nvinfo : EIATTR_KPARAM_INFO
	.align		4
.L_355:
        /*0038*/ 	.byte	0x04, 0x17
        /*003a*/ 	.short	(.L_357 - .L_356)
.L_356:
        /*003c*/ 	.word	0x00000000
        /*0040*/ 	.short	0x0004
        /*0042*/ 	.short	0x0020
        /*0044*/ 	.byte	0x00, 0xf5, 0x21, 0x00


	//----- nvinfo : EIATTR_KPARAM_INFO
	.align		4
.L_357:
        /*0048*/ 	.byte	0x04, 0x17
        /*004a*/ 	.short	(.L_359 - .L_358)
.L_358:
        /*004c*/ 	.word	0x00000000
        /*0050*/ 	.short	0x0003
        /*0052*/ 	.short	0x0018
        /*0054*/ 	.byte	0x00, 0xf5, 0x21, 0x00


	//----- nvinfo : EIATTR_KPARAM_INFO
	.align		4
.L_359:
        /*0058*/ 	.byte	0x04, 0x17
        /*005a*/ 	.short	(.L_361 - .L_360)
.L_360:
        /*005c*/ 	.word	0x00000000
        /*0060*/ 	.short	0x0002
        /*0062*/ 	.short	0x0010
        /*0064*/ 	.byte	0x00, 0xf5, 0x21, 0x00


	//----- nvinfo : EIATTR_KPARAM_INFO
	.align		4
.L_361:
        /*0068*/ 	.byte	0x04, 0x17
        /*006a*/ 	.short	(.L_363 - .L_362)
.L_362:
        /*006c*/ 	.word	0x00000000
        /*0070*/ 	.short	0x0001
        /*0072*/ 	.short	0x0008
        /*0074*/ 	.byte	0x00, 0xf5, 0x21, 0x00


	//----- nvinfo : EIATTR_KPARAM_INFO
	.align		4
.L_363:
        /*0078*/ 	.byte	0x04, 0x17
        /*007a*/ 	.short	(.L_365 - .L_364)
.L_364:
        /*007c*/ 	.word	0x00000000
        /*0080*/ 	.short	0x0000
        /*0082*/ 	.short	0x0000
        /*0084*/ 	.byte	0x00, 0xf5, 0x21, 0x00


	//----- nvinfo : EIATTR_SPARSE_MMA_MASK
	.align		4
.L_365:
        /*0088*/ 	.byte	0x03, 0x50
        /*008a*/ 	.short	0x0000


	//----- nvinfo : EIATTR_MAXREG_COUNT
	.align		4
        /*008c*/ 	.byte	0x03, 0x1b
        /*008e*/ 	.short	0x00ff


	//----- nvinfo : EIATTR_MERCURY_ISA_VERSION
	.align		4
        /*0090*/ 	.byte	0x03, 0x5f
        /*0092*/ 	.short	0x0101


	//----- nvinfo : EIATTR_VRC_CTA_INIT_COUNT
	.align		4
        /*0094*/ 	.byte	0x02, 0x4a
	.zero		1
	.zero		1


	//----- nvinfo : EIATTR_EXIT_INSTR_OFFSETS
	.align		4
        /*0098*/ 	.byte	0x04, 0x1c
        /*009a*/ 	.short	(.L_367 - .L_366)


	//   ....[0]....
.L_366:
        /*009c*/ 	.word	0x00000070


	//   ....[1]....
        /*00a0*/ 	.word	0x000000f0


	//   ....[2]....
        /*00a4*/ 	.word	0x00000430


	//   ....[3]....
        /*00a8*/ 	.word	0x00000870


	//----- nvinfo : EIATTR_CRS_STACK_SIZE
	.align		4
.L_367:
        /*00ac*/ 	.byte	0x04, 0x1e
        /*00ae*/ 	.short	(.L_369 - .L_368)
.L_368:
        /*00b0*/ 	.word	0x00000000


	//----- nvinfo : EIATTR_CBANK_PARAM_SIZE
	.align		4
.L_369:
        /*00b4*/ 	.byte	0x03, 0x19
        /*00b6*/ 	.short	0x0038


	//----- nvinfo : EIATTR_PARAM_CBANK
	.align		4
        /*00b8*/ 	.byte	0x04, 0x0a
        /*00ba*/ 	.short	(.L_371 - .L_370)
	.align		4
.L_370:
        /*00bc*/ 	.word	index@(.nv.constant0.csr_to_csc_transpose_f32)
        /*00c0*/ 	.short	0x0380
        /*00c2*/ 	.short	0x0038


	//----- nvinfo : EIATTR_SW_WAR
	.align		4
.L_371:
        /*00c4*/ 	.byte	0x04, 0x36
        /*00c6*/ 	.short	(.L_373 - .L_372)
.L_372:
        /*00c8*/ 	.word	0x00000008
.L_373:


//--------------------- .nv.info.histogram_csc_rows_i64 --------------------------
	.section	.nv.info.histogram_csc_rows_i64,"",@"SHT_CUDA_INFO"
	.sectionflags	@""
	.align	4


	//----- nvinfo : EIATTR_CUDA_API_VERSION
	.align		4
        /*0000*/ 	.byte	0x04, 0x37
        /*0002*/ 	.short	(.L_375 - .L_374)
.L_374:
        /*0004*/ 	.word	0x00000082


	//----- nvinfo : EIATTR_KPARAM_INFO
	.align		4
.L_375:
        /*0008*/ 	.byte	0x04, 0x17
        /*000a*/ 	.short	(.L_377 - .L_376)
.L_376:
        /*000c*/ 	.word	0x00000000
        /*0010*/ 	.short	0x0003
        /*0012*/ 	.short	0x0018
        /*0014*/ 	.byte	0x00, 0xf0, 0x11, 0x00


	//----- nvinfo : EIATTR_KPARAM_INFO
	.align		4
.L_377:
        /*0018*/ 	.byte	0x04, 0x17
        /*001a*/ 	.short	(.L_379 - .L_378)
.L_378:
        /*001c*/ 	.word	0x00000000
        /*0020*/ 	.short	0x0002
        /*0022*/ 	.short	0x0010
        /*0024*/ 	.byte	0x00, 0xf5, 0x21, 0x00


	//----- nvinfo : EIATTR_KPARAM_INFO
	.align		4
.L_379:
        /*0028*/ 	.byte	0x04, 0x17
        /*002a*/ 	.short	(.L_381 - .L_380)
.L_380:
        /*002c*/ 	.word	0x00000000
        /*0030*/ 	.short	0x0001
        /*0032*/ 	.short	0x0008
        /*0034*/ 	.byte	0x00, 0xf5, 0x21, 0x00


	//----- nvinfo : EIATTR_KPARAM_INFO
	.align		4
.L_381:
        /*0038*/ 	.byte	0x04, 0x17
        /*003a*/ 	.short	(.L_383 - .L_382)
.L_382:
        /*003c*/ 	.word	0x00000000
        /*0040*/ 	.short	0x0000
        /*0042*/ 	.short	0x0000
        /*0044*/ 	.byte	0x00, 0xf5, 0x21, 0x00


	//----- nvinfo : EIATTR_SPARSE_MMA_MASK
	.align		4
.L_383:
        /*0048*/ 	.byte	0x03, 0x50
        /*004a*/ 	.short	0x0000


	//----- nvinfo : EIATTR_MAXREG_COUNT
	.align		4
        /*004c*/ 	.byte	0x03, 0x1b
        /*004e*/ 	.short	0x00ff


	//----- nvinfo : EIATTR_MERCURY_ISA_VERSION
	.align		4
        /*0050*/ 	.byte	0x03, 0x5f
        /*0052*/ 	.short	0x0101


	//----- nvinfo : EIATTR_VRC_CTA_INIT_COUNT
	.align		4
        /*0054*/ 	.byte	0x02, 0x4a
	.zero		1
	.zero		1


	//----- nvinfo : EIATTR_EXIT_INSTR_OFFSETS
	.align		4
        /*0058*/ 	.byte	0x04, 0x1c
        /*005a*/ 	.short	(.L_385 - .L_384)


	//   ....[0]....
.L_384:
        /*005c*/ 	.word	0x00000070


	//   ....[1]....
        /*0060*/ 	.word	0x000000f0


	//   ....[2]....
        /*0064*/ 	.word	0x00000700


	//   ....[3]....
        /*0068*/ 	.word	0x00000a10


	//   ....[4]....
        /*006c*/ 	.word	0x00000c30


	//   ....[5]....
        /*0070*/ 	.word	0x00000d70


	//----- nvinfo : EIATTR_CRS_STACK_SIZE
	.align		4
.L_385:
        /*0074*/ 	.byte	0x04, 0x1e
        /*0076*/ 	.short	(.L_387 - .L_386)
.L_386:
        /*0078*/ 	.word	0x00000000


	//----- nvinfo : EIATTR_CBANK_PARAM_SIZE
	.align		4
.L_387:
        /*007c*/ 	.byte	0x03, 0x19
        /*007e*/ 	.short	0x001c


	//----- nvinfo : EIATTR_PARAM_CBANK
	.align		4
        /*0080*/ 	.byte	0x04, 0x0a
        /*0082*/ 	.short	(.L_389 - .L_388)
	.align		4
.L_388:
        /*0084*/ 	.word	index@(.nv.constant0.histogram_csc_rows_i64)
        /*0088*/ 	.short	0x0380
        /*008a*/ 	.short	0x001c


	//----- nvinfo : EIATTR_SW_WAR
	.align		4
.L_389:
        /*008c*/ 	.byte	0x04, 0x36
        /*008e*/ 	.short	(.L_391 - .L_390)
.L_390:
        /*0090*/ 	.word	0x00000008
.L_391:


//--------------------- .nv.info.histogram_csr_columns_i64 --------------------------
	.section	.nv.info.histogram_csr_columns_i64,"",@"SHT_CUDA_INFO"
	.sectionflags	@""
	.align	4


	//----- nvinfo : EIATTR_CUDA_API_VERSION
	.align		4
        /*0000*/ 	.byte	0x04, 0x37
        /*0002*/ 	.short	(.L_393 - .L_392)
.L_392:
        /*0004*/ 	.word	0x00000082


	//----- nvinfo : EIATTR_KPARAM_INFO
	.align		4
.L_393:
        /*0008*/ 	.byte	0x04, 0x17
        /*000a*/ 	.short	(.L_395 - .L_394)
.L_394:
        /*000c*/ 	.word	0x00000000
        /*0010*/ 	.short	0x0003
        /*0012*/ 	.short	0x0018
        /*0014*/ 	.byte	0x00, 0xf0, 0x11, 0x00


	//----- nvinfo : EIATTR_KPARAM_INFO
	.align		4
.L_395:
        /*0018*/ 	.byte	0x04, 0x17
        /*001a*/ 	.short	(.L_397 - .L_396)
.L_396:
        /*001c*/ 	.word	0x00000000
        /*0020*/ 	.short	0x0002
        /*0022*/ 	.short	0x0010
        /*0024*/ 	.byte	0x00, 0xf5, 0x21, 0x00


	//----- nvinfo : EIATTR_KPARAM_INFO
	.align		4
.L_397:
        /*0028*/ 	.byte	0x04, 0x17
        /*002a*/ 	.short	(.L_399 - .L_398)
.L_398:
        /*002c*/ 	.word	0x00000000
        /*0030*/ 	.short	0x0001
        /*0032*/ 	.short	0x0008
        /*0034*/ 	.byte	0x00, 0xf5, 0x21, 0x00


	//----- nvinfo : EIATTR_KPARAM_INFO
	.align		4
.L_399:
        /*0038*/ 	.byte	0x04, 0x17
        /*003a*/ 	.short	(.L_401 - .L_400)
.L_400:
        /*003c*/ 	.word	0x00000000
        /*0040*/ 	.short	0x0000
        /*0042*/ 	.short	0x0000
        /*0044*/ 	.byte	0x00, 0xf5, 0x21, 0x00


	//----- nvinfo : EIATTR_SPARSE_MMA_MASK
	.align		4
.L_401:
        /*0048*/ 	.byte	0x03, 0x50
        /*004a*/ 	.short	0x0000


	//----- nvinfo : EIATTR_MAXREG_COUNT
	.align		4
        /*004c*/ 	.byte	0x03, 0x1b
        /*004e*/ 	.short	0x00ff


	//----- nvinfo : EIATTR_MERCURY_ISA_VERSION
	.align		4
        /*0050*/ 	.byte	0x03, 0x5f
        /*0052*/ 	.short	0x0101


	//----- nvinfo : EIATTR_VRC_CTA_INIT_COUNT
	.align		4
        /*0054*/ 	.byte	0x02, 0x4a
	.zero		1
	.zero		1


	//----- nvinfo : EIATTR_EXIT_INSTR_OFFSETS
	.align		4
        /*0058*/ 	.byte	0x04, 0x1c
        /*005a*/ 	.short	(.L_403 - .L_402)


	//   ....[0]....
.L_402:
        /*005c*/ 	.word	0x00000070


	//   ....[1]....
        /*0060*/ 	.word	0x000000f0


	//   ....[2]....
        /*0064*/ 	.word	0x00000700


	//   ....[3]....
        /*0068*/ 	.word	0x00000a10


	//   ....[4]....
        /*006c*/ 	.word	0x00000c30


	//   ....[5]....
        /*0070*/ 	.word	0x00000d70


	//----- nvinfo : EIATTR_CRS_STACK_SIZE
	.align		4
.L_403:
        /*0074*/ 	.byte	0x04, 0x1e
        /*0076*/ 	.short	(.L_405 - .L_404)
.L_404:
        /*0078*/ 	.word	0x00000000


	//----- nvinfo : EIATTR_CBANK_PARAM_SIZE
	.align		4
.L_405:
        /*007c*/ 	.byte	0x03, 0x19
        /*007e*/ 	.short	0x001c


	//----- nvinfo : EIATTR_PARAM_CBANK
	.align		4
        /*0080*/ 	.byte	0x04, 0x0a
        /*0082*/ 	.short	(.L_407 - .L_406)
	.align		4
.L_406:
        /*0084*/ 	.word	index@(.nv.constant0.histogram_csr_columns_i64)
        /*0088*/ 	.short	0x0380
        /*008a*/ 	.short	0x001c


	//----- nvinfo : EIATTR_SW_WAR
	.align		4
.L_407:
        /*008c*/ 	.byte	0x04, 0x36
        /*008e*/ 	.short	(.L_409 - .L_408)
.L_408:
        /*0090*/ 	.word	0x00000008
.L_409:


//--------------------- .nv.info.expand_ptrs_i64  --------------------------
	.section	.nv.info.expand_ptrs_i64,"",@"SHT_CUDA_INFO"
	.sectionflags	@""
	.align	4


	//----- nvinfo : EIATTR_CUDA_API_VERSION
	.align		4
        /*0000*/ 	.byte	0x04, 0x37
        /*0002*/ 	.short	(.L_411 - .L_410)
.L_410:
        /*0004*/ 	.word	0x00000082


	//----- nvinfo : EIATTR_KPARAM_INFO
	.align		4
.L_411:
        /*0008*/ 	.byte	0x04, 0x17
        /*000a*/ 	.short	(.L_413 - .L_412)
.L_412:
        /*000c*/ 	.word	0x00000000
        /*0010*/ 	.short	0x0002
        /*0012*/ 	.short	0x0010
        /*0014*/ 	.byte	0x00, 0xf0, 0x11, 0x00


	//----- nvinfo : EIATTR_KPARAM_INFO
	.align		4
.L_413:
        /*0018*/ 	.byte	0x04, 0x17
        /*001a*/ 	.short	(.L_415 - .L_414)
.L_414:
        /*001c*/ 	.word	0x00000000
        /*0020*/ 	.short	0x0001
        /*0022*/ 	.short	0x0008
        /*0024*/ 	.byte	0x00, 0xf5, 0x21, 0x00


	//----- nvinfo : EIATTR_KPARAM_INFO
	.align		4
.L_415:
        /*0028*/ 	.byte	0x04, 0x17
        /*002a*/ 	.short	(.L_417 - .L_416)
.L_416:
        /*002c*/ 	.word	0x00000000
        /*0030*/ 	.short	0x0000
        /*0032*/ 	.short	0x0000
        /*0034*/ 	.byte	0x00, 0xf5, 0x21, 0x00


	//----- nvinfo : EIATTR_SPARSE_MMA_MASK
	.align		4
.L_417:
        /*0038*/ 	.byte	0x03, 0x50
        /*003a*/ 	.short	0x0000


	//----- nvinfo : EIATTR_MAXREG_COUNT
	.align		4
        /*003c*/ 	.byte	0x03, 0x1b
        /*003e*/ 	.short	0x00ff


	//----- nvinfo : EIATTR_MERCURY_ISA_VERSION
	.align		4
        /*0040*/ 	.byte	0x03, 0x5f
        /*0042*/ 	.short	0x0101


	//----- nvinfo : EIATTR_VRC_CTA_INIT_COUNT
	.align		4
        /*0044*/ 	.byte	0x02, 0x4a
	.zero		1
	.zero		1


	//----- nvinfo : EIATTR_EXIT_INSTR_OFFSETS
	.align		4
        /*0048*/ 	.byte	0x04, 0x1c
        /*004a*/ 	.short	(.L_419 - .L_418)


	//   ....[0]....
.L_418:
        /*004c*/ 	.word	0x00000070


	//   ....[1]....
        /*0050*/ 	.word	0x000000f0


	//   ....[2]....
        /*0054*/ 	.word	0x00000400


	//   ....[3]....
        /*0058*/ 	.word	0x00000560


	//   ....[4]....
        /*005c*/ 	.word	0x00000690


	//   ....[5]....
        /*0060*/ 	.word	0x00000770


	//----- nvinfo : EIATTR_CRS_STACK_SIZE
	.align		4
.L_419:
        /*0064*/ 	.byte	0x04, 0x1e
        /*0066*/ 	.short	(.L_421 - .L_420)
.L_420:
        /*0068*/ 	.word	0x00000000


	//----- nvinfo : EIATTR_CBANK_PARAM_SIZE
	.align		4
.L_421:
        /*006c*/ 	.byte	0x03, 0x19
        /*006e*/ 	.short	0x0014


	//----- nvinfo : EIATTR_PARAM_CBANK
	.align		4
        /*0070*/ 	.byte	0x04, 0x0a
        /*0072*/ 	.short	(.L_423 - .L_422)
	.align		4
.L_422:
        /*0074*/ 	.word	index@(.nv.constant0.expand_ptrs_i64)
        /*0078*/ 	.short	0x0380
        /*007a*/ 	.short	0x0014


	//----- nvinfo : EIATTR_SW_WAR
	.align		4
.L_423:
        /*007c*/ 	.byte	0x04, 0x36
        /*007e*/ 	.short	(.L_425 - .L_424)
.L_424:
        /*0080*/ 	.word	0x00000008
.L_425:


//--------------------- .nv.callgraph             --------------------------
	.section	.nv.callgraph,"",@"SHT_CUDA_CALLGRAPH"
	.align	4
	.sectionentsize	8
	.align		4
        /*0000*/ 	.word	0x00000000
	.align		4
        /*0004*/ 	.word	0xffffffff
	.align		4
        /*0008*/ 	.word	0x00000000
	.align		4
        /*000c*/ 	.word	0xfffffffe
	.align		4
        /*0010*/ 	.word	0x00000000
	.align		4
        /*0014*/ 	.word	0xfffffffd
	.align		4
        /*0018*/ 	.word	0x00000000
	.align		4
        /*001c*/ 	.word	0xfffffffc


//--------------------- .nv.constant4             --------------------------
	.section	.nv.constant4,"a",@progbits
	.align	8
	.align		8
.nv.constant4:
        /*0000*/ 	.dword	_ZN34_INTERNAL_52c724f4_4_k_cu_8b169bff4cuda3std3__45__cpo5beginE
	.align		8
        /*0008*/ 	.dword	_ZN34_INTERNAL_52c724f4_4_k_cu_8b169bff4cuda3std3__45__cpo3endE
	.align		8
        /*0010*/ 	.dword	_ZN34_INTERNAL_52c724f4_4_k_cu_8b169bff4cuda3std3__45__cpo6cbeginE
	.align		8
        /*0018*/ 	.dword	_ZN34_INTERNAL_52c724f4_4_k_cu_8b169bff4cuda3std3__45__cpo4cendE
	.align		8
        /*0020*/ 	.dword	_ZN34_INTERNAL_52c724f4_4_k_cu_8b169bff4cuda3std3__45__cpo6rbeginE
	.align		8
        /*0028*/ 	.dword	_ZN34_INTERNAL_52c724f4_4_k_cu_8b169bff4cuda3std3__45__cpo4rendE
	.align		8
        /*0030*/ 	.dword	_ZN34_INTERNAL_52c724f4_4_k_cu_8b169bff4cuda3std3__45__cpo7crbeginE
	.align		8
        /*0038*/ 	.dword	_ZN34_INTERNAL_52c724f4_4_k_cu_8b169bff4cuda3std3__45__cpo5crendE
	.align		8
        /*0040*/ 	.dword	_ZN34_INTERNAL_52c724f4_4_k_cu_8b169bff4cuda3std3__436_GLOBAL__N__52c724f4_4_k_cu_8b169bff6ignoreE
	.align		8
        /*0048*/ 	.dword	_ZN34_INTERNAL_52c724f4_4_k_cu_8b169bff4cuda3std3__419piecewise_constructE
	.align		8
        /*0050*/ 	.dword	_ZN34_INTERNAL_52c724f4_4_k_cu_8b169bff4cuda3std3__48in_placeE
	.align		8
        /*0058*/ 	.dword	_ZN34_INTERNAL_52c724f4_4_k_cu_8b169bff4cuda3std3__420unreachable_sentinelE
	.align		8
        /*0060*/ 	.dword	_ZN34_INTERNAL_52c724f4_4_k_cu_8b169bff4cuda3std3__47nulloptE
	.align		8
        /*0068*/ 	.dword	_ZN34_INTERNAL_52c724f4_4_k_cu_8b169bff4cuda3std3__48unexpectE
	.align		8
        /*0070*/ 	.dword	_ZN34_INTERNAL_52c724f4_4_k_cu_8b169bff4cuda3std6ranges3__45__cpo4swapE
	.align		8
        /*0078*/ 	.dword	_ZN34_INTERNAL_52c724f4_4_k_cu_8b169bff4cuda3std6ranges3__45__cpo9iter_moveE
	.align		8
        /*0080*/ 	.dword	_ZN34_INTERNAL_52c724f4_4_k_cu_8b169bff4cuda3std6ranges3__45__cpo5beginE
	.align		8
        /*0088*/ 	.dword	_ZN34_INTERNAL_52c724f4_4_k_cu_8b169bff4cuda3std6ranges3__45__cpo3endE
	.align		8
        /*0090*/ 	.dword	_ZN34_INTERNAL_52c724f4_4_k_cu_8b169bff4cuda3std6ranges3__45__cpo6cbeginE
	.align		8
        /*0098*/ 	.dword	_ZN34_INTERNAL_52c724f4_4_k_cu_8b169bff4cuda3std6ranges3__45__cpo4cendE
	.align		8
        /*00a0*/ 	.dword	_ZN34_INTERNAL_52c724f4_4_k_cu_8b169bff4cuda3std6ranges3__45__cpo7advanceE
	.align		8
        /*00a8*/ 	.dword	_ZN34_INTERNAL_52c724f4_4_k_cu_8b169bff4cuda3std6ranges3__45__cpo9iter_swapE
	.align		8
        /*00b0*/ 	.dword	_ZN34_INTERNAL_52c724f4_4_k_cu_8b169bff4cuda3std6ranges3__45__cpo4nextE
	.align		8
        /*00b8*/ 	.dword	_ZN34_INTERNAL_52c724f4_4_k_cu_8b169bff4cuda3std6ranges3__45__cpo4prevE
	.align		8
        /*00c0*/ 	.dword	_ZN34_INTERNAL_52c724f4_4_k_cu_8b169bff4cuda3std6ranges3__45__cpo4dataE
	.align		8
        /*00c8*/ 	.dword	_ZN34_INTERNAL_52c724f4_4_k_cu_8b169bff4cuda3std6ranges3__45__cpo5cdataE
	.align		8
        /*00d0*/ 	.dword	_ZN34_INTERNAL_52c724f4_4_k_cu_8b169bff4cuda3std6ranges3__45__cpo4sizeE
	.align		8
        /*00d8*/ 	.dword	_ZN34_INTERNAL_52c724f4_4_k_cu_8b169bff4cuda3std6ranges3__45__cpo5ssizeE
	.align		8
        /*00e0*/ 	.dword	_ZN34_INTERNAL_52c724f4_4_k_cu_8b169bff4cuda3std6ranges3__45__cpo8distanceE
	.align		8
        /*00e8*/ 	.dword	_ZN34_INTERNAL_52c724f4_4_k_cu_8b169bff6thrust24THRUST_300001_SM_1000_NS6system6detail10sequential3seqE
	.align		8
        /*00f0*/ 	.dword	_ZN34_INTERNAL_52c724f4_4_k_cu_8b169bff6thrust24THRUST_300001_SM_1000_NS12placeholders2_1E
	.align		8
        /*00f8*/ 	.dword	_ZN34_INTERNAL_52c724f4_4_k_cu_8b169bff6thrust24THRUST_300001_SM_1000_NS12placeholders2_2E
	.align		8
        /*0100*/ 	.dword	_ZN34_INTERNAL_52c724f4_4_k_cu_8b169bff6thrust24THRUST_300001_SM_1000_NS12placeholders2_3E
	.align		8
        /*0108*/ 	.dword	_ZN34_INTERNAL_52c724f4_4_k_cu_8b169bff6thrust24THRUST_300001_SM_1000_NS12placeholders2_4E
	.align		8
        /*0110*/ 	.dword	_ZN34_INTERNAL_52c724f4_4_k_cu_8b169bff6thrust24THRUST_300001_SM_1000_NS12placeholders2_5E
	.align		8
        /*0118*/ 	.dword	_ZN34_INTERNAL_52c724f4_4_k_cu_8b169bff6thrust24THRUST_300001_SM_1000_NS12placeholders2_6E
	.align		8
        /*0120*/ 	.dword	_ZN34_INTERNAL_52c724f4_4_k_cu_8b169bff6thrust24THRUST_300001_SM_1000_NS12placeholders2_7E
	.align		8
        /*0128*/ 	.dword	_ZN34_INTERNAL_52c724f4_4_k_cu_8b169bff6thrust24THRUST_300001_SM_1000_NS12placeholders2_8E
	.align		8
        /*0130*/ 	.dword	_ZN34_INTERNAL_52c724f4_4_k_cu_8b169bff6thrust24THRUST_300001_SM_1000_NS12placeholders2_9E
	.align		8
        /*0138*/ 	.dword	_ZN34_INTERNAL_52c724f4_4_k_cu_8b169bff6thrust24THRUST_300001_SM_1000_NS12placeholders3_10E


//--------------------- .text._ZN3cub18CUB_300001_SM_10006detail11EmptyKernelIvEEvv --------------------------
	.section	.text._ZN3cub18CUB_300001_SM_10006detail11EmptyKernelIvEEvv,"ax",@progbits
	.align	128
        .global         _ZN3cub18CUB_300001_SM_10006detail11EmptyKernelIvEEvv
        .type           _ZN3cub18CUB_300001_SM_10006detail11EmptyKernelIvEEvv,@function
        .size           _ZN3cub18CUB_300001_SM_10006detail11EmptyKernelIvEEvv,(.L_x_101 - _ZN3cub18CUB_300001_SM_10006detail11EmptyKernelIvEEvv)
        .other          _ZN3cub18CUB_300001_SM_10006detail11EmptyKernelIvEEvv,@"STO_CUDA_ENTRY STV_DEFAULT"
_ZN3cub18CUB_300001_SM_10006detail11EmptyKernelIvEEvv:
.text._ZN3cub18CUB_300001_SM_10006detail11EmptyKernelIvEEvv:
[----:B------:R-:W-:Y:S01]  /*0000*/  LDC R1, c[0x0][0x37c] ;  /* 0x0000df00ff017b82 */ /* 0x000fe20000000800 */
[----:B------:R-:W-:Y:S05]  /*0010*/  EXIT ;  /* 0x000000000000794d */ /* 0x000fea0003800000 */
.L_x_0:
[----:B------:R-:W-:-:S00]  /*0020*/  BRA `(.L_x_0) ;  /* 0xfffffffc00fc7947 */ /* 0x000fc0000383ffff */
[----:B------:R-:W-:-:S00]  /*0030*/  NOP ;  /* 0x0000000000007918 */ /* 0x000fc00000000000 */
        /* <DEDUP_REMOVED lines=12> */
.L_x_101:


//--------------------- .text.build_ptrs_from_sorted_indices_i64 --------------------------
	.section	.text.build_ptrs_from_sorted_indices_i64,"ax",@progbits
	.align	128
        .global         build_ptrs_from_sorted_indices_i64
        .type           build_ptrs_from_sorted_indices_i64,@function
        .size           build_ptrs_from_sorted_indices_i64,(.L_x_102 - build_ptrs_from_sorted_indices_i64)
        .other          build_ptrs_from_sorted_indices_i64,@"STO_CUDA_ENTRY STV_DEFAULT"
build_ptrs_from_sorted_indices_i64:
.text.build_ptrs_from_sorted_indices_i64:
[----:B------:R-:W-:Y:S01]  /*0000*/  LDC R1, c[0x0][0x37c] ;  /* 0x0000df00ff017b82 */ /* 0x000fe20000000800 */
[----:B------:R-:W0:Y:S07]  /*0010*/  S2R R5, SR_TID.X ;  /* 0x0000000000057919 */ /* 0x000e2e0000002100 */
[----:B------:R-:W0:Y:S01]  /*0020*/  S2UR UR4, SR_CTAID.X ;  /* 0x00000000000479c3 */ /* 0x000e220000002500 */
[----:B------:R-:W1:Y:S01]  /*0030*/  LDCU.64 UR6, c[0x0][0x358] ;  /* 0x00006b00ff0677ac */ /* 0x000e620008000a00 */
[----:B------:R-:W-:Y:S06]  /*0040*/  BSSY.RECONVERGENT B0, `(.L_x_1) ;  /* 0x0000060000007945 */ /* 0x000fec0003800200 */
[----:B------:R-:W0:Y:S02]  /*0050*/  LDC R4, c[0x0][0x360] ;  /* 0x0000d800ff047b82 */ /* 0x000e240000000800 */
[----:B0-----:R-:W-:-:S05]  /*0060*/  IMAD R4, R4, UR4, R5 ;  /* 0x0000000404047c24 */ /* 0x001fca000f8e0205 */
[----:B------:R-:W-:-:S13]  /*0070*/  ISETP.NE.AND P0, PT, R4, RZ, PT ;  /* 0x000000ff0400720c */ /* 0x000fda0003f05270 */
[----:B-1----:R-:W-:Y:S05]  /*0080*/  @P0 BRA `(.L_x_2) ;  /* 0x00000004006c0947 */ /* 0x002fea0003800000 */
[----:B------:R-:W0:Y:S01]  /*0090*/  LDC.64 R2, c[0x0][0x388] ;  /* 0x0000e200ff027b82 */ /* 0x000e220000000a00 */
[----:B------:R-:W1:Y:S02]  /*00a0*/  LDCU UR4, c[0x0][0x390] ;  /* 0x00007200ff0477ac */ /* 0x000e640008000800 */
[----:B-1----:R-:W-:Y:S01]  /*00b0*/  UISETP.NE.AND UP0, UPT, UR4, URZ, UPT ;  /* 0x000000ff0400728c */ /* 0x002fe2000bf05270 */
[----:B0-----:R0:W-:Y:S08]  /*00c0*/  STG.E.64 desc[UR6][R2.64], RZ ;  /* 0x000000ff02007986 */ /* 0x0011f0000c101b06 */
[----:B------:R-:W-:Y:S05]  /*00d0*/  BRA.U UP0, `(.L_x_2) ;  /* 0x0000000500587547 */ /* 0x000fea000b800000 */
[----:B------:R-:W1:Y:S02]  /*00e0*/  LDC R0, c[0x0][0x394] ;  /* 0x0000e500ff007b82 */ /* 0x000e640000000800 */
[----:B-1----:R-:W-:-:S13]  /*00f0*/  ISETP.NE.AND P0, PT, R0, RZ, PT ;  /* 0x000000ff0000720c */ /* 0x002fda0003f05270 */
[----:B------:R-:W-:Y:S05]  /*0100*/  @!P0 EXIT ;  /* 0x000000000000894d */ /* 0x000fea0003800000 */
[----:B0-----:R-:W-:Y:S02]  /*0110*/  IMAD.MOV.U32 R3, RZ, RZ, 0x1 ;  /* 0x00000001ff037424 */ /* 0x001fe400078e00ff */
[----:B------:R-:W-:-:S03]  /*0120*/  IMAD.MOV.U32 R5, RZ, RZ, 0x1 ;  /* 0x00000001ff057424 */ /* 0x000fc600078e00ff */
[----:B------:R-:W-:-:S05]  /*0130*/  VIADDMNMX.U32 R0, R0, R3, 0x2, !PT ;  /* 0x0000000200007446 */ /* 0x000fca0007800003 */
[C---:B------:R-:W-:Y:S02]  /*0140*/  VIADD R2, R0.reuse, 0xfffffffe ;  /* 0xfffffffe00027836 */ /* 0x040fe40000000000 */
[----:B------:R-:W-:-:S03]  /*0150*/  VIADD R0, R0, 0xffffffff ;  /* 0xffffffff00007836 */ /* 0x000fc60000000000 */
[----:B------:R-:W-:Y:S02]  /*0160*/  ISETP.GE.U32.AND P0, PT, R2, 0xf, PT ;  /* 0x0000000f0200780c */ /* 0x000fe40003f06070 */
[----:B------:R-:W-:-:S11]  /*0170*/  LOP3.LUT R8, R0, 0xf, RZ, 0xc0, !PT ;  /* 0x0000000f00087812 */ /* 0x000fd600078ec0ff */
[----:B------:R-:W-:Y:S05]  /*0180*/  @!P0 BRA `(.L_x_3) ;  /* 0x0000000000848947 */ /* 0x000fea0003800000 */
[----:B------:R-:W0:Y:S01]  /*0190*/  LDCU.64 UR4, c[0x0][0x388] ;  /* 0x00007100ff0477ac */ /* 0x000e220008000a00 */
[----:B------:R-:W-:Y:S01]  /*01a0*/  LOP3.LUT R2, R0, 0xfffffff0, RZ, 0xc0, !PT ;  /* 0xfffffff000027812 */ /* 0x000fe200078ec0ff */
[----:B------:R-:W-:-:S04]  /*01b0*/  IMAD.MOV.U32 R5, RZ, RZ, RZ ;  /* 0x000000ffff057224 */ /* 0x000fc800078e00ff */
[----:B------:R-:W-:Y:S01]  /*01c0*/  IMAD.MOV R4, RZ, RZ, -R2 ;  /* 0x000000ffff047224 */ /* 0x000fe200078e0a02 */
[----:B0-----:R-:W-:-:S04]  /*01d0*/  UIADD3 UR4, UP0, UPT, UR4, 0x40, URZ ;  /* 0x0000004004047890 */ /* 0x001fc8000ff1e0ff */
[----:B------:R-:W-:Y:S02]  /*01e0*/  UIADD3.X UR5, UPT, UPT, URZ, UR5, URZ, UP0, !UPT ;  /* 0x00000005ff057290 */ /* 0x000fe400087fe4ff */
[----:B------:R-:W-:-:S04]  /*01f0*/  IMAD.U32 R6, RZ, RZ, UR4 ;  /* 0x00000004ff067e24 */ /* 0x000fc8000f8e00ff */
[----:B------:R-:W-:-:S07]  /*0200*/  IMAD.U32 R7, RZ, RZ, UR5 ;  /* 0x00000005ff077e24 */ /* 0x000fce000f8e00ff */
.L_x_4:
[----:B0-----:R-:W-:Y:S02]  /*0210*/  IMAD.MOV.U32 R2, RZ, RZ, R6 ;  /* 0x000000ffff027224 */ /* 0x001fe400078e0006 */
[----:B------:R-:W-:Y:S02]  /*0220*/  IMAD.MOV.U32 R3, RZ, RZ, R7 ;  /* 0x000000ffff037224 */ /* 0x000fe400078e0007 */
[----:B------:R-:W-:Y:S01]  /*0230*/  VIADD R4, R4, 0x10 ;  /* 0x0000001004047836 */ /* 0x000fe20000000000 */
[----:B------:R-:W-:Y:S01]  /*0240*/  IADD3 R6, P1, PT, R2, 0x80, RZ ;  /* 0x0000008002067810 */ /* 0x000fe20007f3e0ff */
[----:B------:R-:W-:Y:S01]  /*0250*/  VIADD R5, R5, 0x10 ;  /* 0x0000001005057836 */ /* 0x000fe20000000000 */
[----:B------:R0:W-:Y:S02]  /*0260*/  STG.E.64 desc[UR6][R2.64+-0x38], RZ ;  /* 0xffffc8ff02007986 */ /* 0x0001e4000c101b06 */
[----:B------:R-:W-:Y:S01]  /*0270*/  ISETP.NE.AND P0, PT, R4, RZ, PT ;  /* 0x000000ff0400720c */ /* 0x000fe20003f05270 */
[----:B------:R-:W-:Y:S01]  /*0280*/  IMAD.X R7, RZ, RZ, R3, P1 ;  /* 0x000000ffff077224 */ /* 0x000fe200008e0603 */
[----:B------:R0:W-:Y:S04]  /*0290*/  STG.E.64 desc[UR6][R2.64+-0x30], RZ ;  /* 0xffffd0ff02007986 */ /* 0x0001e8000c101b06 */
        /* <DEDUP_REMOVED lines=13> */
[----:B------:R0:W-:Y:S01]  /*0370*/  STG.E.64 desc[UR6][R2.64+0x40], RZ ;  /* 0x000040ff02007986 */ /* 0x0001e2000c101b06 */
[----:B------:R-:W-:Y:S05]  /*0380*/  @P0 BRA `(.L_x_4) ;  /* 0xfffffffc00a00947 */ /* 0x000fea000383ffff */
[----:B------:R-:W-:-:S07]  /*0390*/  VIADD R5, R5, 0x1 ;  /* 0x0000000105057836 */ /* 0x000fce0000000000 */
.L_x_3:
[----:B------:R-:W-:-:S13]  /*03a0*/  ISETP.NE.AND P0, PT, R8, RZ, PT ;  /* 0x000000ff0800720c */ /* 0x000fda0003f05270 */
[----:B------:R-:W-:Y:S05]  /*03b0*/  @!P0 EXIT ;  /* 0x000000000000894d */ /* 0x000fea0003800000 */
[----:B------:R-:W-:Y:S02]  /*03c0*/  ISETP.GE.U32.AND P0, PT, R8, 0x8, PT ;  /* 0x000000080800780c */ /* 0x000fe40003f06070 */
[----:B------:R-:W-:-:S04]  /*03d0*/  LOP3.LUT R4, R0, 0x7, RZ, 0xc0, !PT ;  /* 0x0000000700047812 */ /* 0x000fc800078ec0ff */
[----:B------:R-:W-:-:S07]  /*03e0*/  ISETP.NE.AND P1, PT, R4, RZ, PT ;  /* 0x000000ff0400720c */ /* 0x000fce0003f25270 */
[----:B------:R-:W-:Y:S06]  /*03f0*/  @!P0 BRA `(.L_x_5) ;  /* 0x00000000002c8947 */ /* 0x000fec0003800000 */
[----:B0-----:R-:W0:Y:S02]  /*0400*/  LDC.64 R2, c[0x0][0x388] ;  /* 0x0000e200ff027b82 */ /* 0x001e240000000a00 */
[----:B0-----:R-:W-:-:S04]  /*0410*/  IMAD.WIDE.U32 R2, R5, 0x8, R2 ;  /* 0x0000000805027825 */ /* 0x001fc800078e0002 */
[----:B------:R-:W-:Y:S01]  /*0420*/  VIADD R5, R5, 0x8 ;  /* 0x0000000805057836 */ /* 0x000fe20000000000 */
[----:B------:R1:W-:Y:S04]  /*0430*/  STG.E.64 desc[UR6][R2.64], RZ ;  /* 0x000000ff02007986 */ /* 0x0003e8000c101b06 */
[----:B------:R1:W-:Y:S04]  /*0440*/  STG.E.64 desc[UR6][R2.64+0x8], RZ ;  /* 0x000008ff02007986 */ /* 0x0003e8000c101b06 */
[----:B------:R1:W-:Y:S04]  /*0450*/  STG.E.64 desc[UR6][R2.64+0x10], RZ ;  /* 0x000010ff02007986 */ /* 0x0003e8000c101b06 */
[----:B------:R1:W-:Y:S04]  /*0460*/  STG.E.64 desc[UR6][R2.64+0x18], RZ ;  /* 0x000018ff02007986 */ /* 0x0003e8000c101b06 */
[----:B------:R1:W-:Y:S04]  /*0470*/  STG.E.64 desc[UR6][R2.64+0x20], RZ ;  /* 0x000020ff02007986 */ /* 0x0003e8000c101b06 */
[----:B------:R1:W-:Y:S04]  /*0480*/  STG.E.64 desc[UR6][R2.64+0x28], RZ ;  /* 0x000028ff02007986 */ /* 0x0003e8000c101b06 */
[----:B------:R1:W-:Y:S04]  /*0490*/  STG.E.64 desc[UR6][R2.64+0x30], RZ ;  /* 0x000030ff02007986 */ /* 0x0003e8000c101b06 */
[----:B------:R1:W-:Y:S02]  /*04a0*/  STG.E.64 desc[UR6][R2.64+0x38], RZ ;  /* 0x000038ff02007986 */ /* 0x0003e4000c101b06 */
.L_x_5:
[----:B------:R-:W-:Y:S05]  /*04b0*/  @!P1 EXIT ;  /* 0x000000000000994d */ /* 0x000fea0003800000 */
[----:B------:R-:W-:Y:S02]  /*04c0*/  ISETP.GE.U32.AND P0, PT, R4, 0x4, PT ;  /* 0x000000040400780c */ /* 0x000fe40003f06070 */
[----:B------:R-:W-:-:S04]  /*04d0*/  LOP3.LUT R0, R0, 0x3, RZ, 0xc0, !PT ;  /* 0x0000000300007812 */ /* 0x000fc800078ec0ff */
[----:B------:R-:W-:-:S07]  /*04e0*/  ISETP.NE.AND P1, PT, R0, RZ, PT ;  /* 0x000000ff0000720c */ /* 0x000fce0003f25270 */
[----:B------:R-:W-:Y:S06]  /*04f0*/  @!P0 BRA `(.L_x_6) ;  /* 0x00000000001c8947 */ /* 0x000fec0003800000 */
[----:B01----:R-:W0:Y:S02]  /*0500*/  LDC.64 R2, c[0x0][0x388] ;  /* 0x0000e200ff027b82 */ /* 0x003e240000000a00 */
[----:B0-----:R-:W-:-:S04]  /*0510*/  IMAD.WIDE.U32 R2, R5, 0x8, R2 ;  /* 0x0000000805027825 */ /* 0x001fc800078e0002 */
[----:B------:R-:W-:Y:S01]  /*0520*/  VIADD R5, R5, 0x4 ;  /* 0x0000000405057836 */ /* 0x000fe20000000000 */
[----:B------:R2:W-:Y:S04]  /*0530*/  STG.E.64 desc[UR6][R2.64], RZ ;  /* 0x000000ff02007986 */ /* 0x0005e8000c101b06 */
[----:B------:R2:W-:Y:S04]  /*0540*/  STG.E.64 desc[UR6][R2.64+0x8], RZ ;  /* 0x000008ff02007986 */ /* 0x0005e8000c101b06 */
[----:B------:R2:W-:Y:S04]  /*0550*/  STG.E.64 desc[UR6][R2.64+0x10], RZ ;  /* 0x000010ff02007986 */ /* 0x0005e8000c101b06 */
[----:B------:R2:W-:Y:S02]  /*0560*/  STG.E.64 desc[UR6][R2.64+0x18], RZ ;  /* 0x000018ff02007986 */ /* 0x0005e4000c101b06 */
.L_x_6:
[----:B------:R-:W-:Y:S05]  /*0570*/  @!P1 EXIT ;  /* 0x000000000000994d */ /* 0x000fea0003800000 */
[----:B012---:R-:W0:Y:S01]  /*0580*/  LDC.64 R2, c[0x0][0x388] ;  /* 0x0000e200ff027b82 */ /* 0x007e220000000a00 */
[----:B------:R-:W-:Y:S02]  /*0590*/  IMAD.MOV R0, RZ, RZ, -R0 ;  /* 0x000000ffff007224 */ /* 0x000fe400078e0a00 */
[----:B0-----:R-:W-:-:S07]  /*05a0*/  IMAD.WIDE.U32 R2, R5, 0x8, R2 ;  /* 0x0000000805027825 */ /* 0x001fce00078e0002 */
.L_x_7:
[----:B------:R-:W-:Y:S01]  /*05b0*/  VIADD R0, R0, 0x1 ;  /* 0x0000000100007836 */ /* 0x000fe20000000000 */
[----:B------:R-:W-:Y:S01]  /*05c0*/  IADD3 R4, P1, PT, R2, 0x8, RZ ;  /* 0x0000000802047810 */ /* 0x000fe20007f3e0ff */
[----:B------:R0:W-:Y:S03]  /*05d0*/  STG.E.64 desc[UR6][R2.64], RZ ;  /* 0x000000ff02007986 */ /* 0x0001e6000c101b06 */
[----:B------:R-:W-:Y:S01]  /*05e0*/  ISETP.NE.AND P0, PT, R0, RZ, PT ;  /* 0x000000ff0000720c */ /* 0x000fe20003f05270 */
[----:B------:R-:W-:-:S12]  /*05f0*/  IMAD.X R5, RZ, RZ, R3, P1 ;  /* 0x000000ffff057224 */ /* 0x000fd800008e0603 */
[----:B0-----:R-:W-:Y:S05]  /*0600*/  @!P0 EXIT ;  /* 0x000000000000894d */ /* 0x001fea0003800000 */
[----:B------:R-:W-:Y:S02]  /*0610*/  IMAD.MOV.U32 R2, RZ, RZ, R4 ;  /* 0x000000ffff027224 */ /* 0x000fe400078e0004 */
[----:B------:R-:W-:Y:S01]  /*0620*/  IMAD.MOV.U32 R3, RZ, RZ, R5 ;  /* 0x000000ffff037224 */ /* 0x000fe200078e0005 */
[----:B------:R-:W-:Y:S06]  /*0630*/  BRA `(.L_x_7) ;  /* 0xfffffffc00dc7947 */ /* 0x000fec000383ffff */
.L_x_2:
[----:B------:R-:W-:Y:S05]  /*0640*/  BSYNC.RECONVERGENT B0 ;  /* 0x0000000000007941 */ /* 0x000fea0003800200 */
.L_x_1:
[----:B0-----:R-:W0:Y:S01]  /*0650*/  LDC R2, c[0x0][0x390] ;  /* 0x0000e400ff027b82 */ /* 0x001e220000000800 */
[----:B------:R-:W-:Y:S01]  /*0660*/  BSSY.RECONVERGENT B0, `(.L_x_8) ;  /* 0x0000075000007945 */ /* 0x000fe20003800200 */
[----:B0-----:R-:W-:-:S04]  /*0670*/  ISETP.GE.U32.AND P0, PT, R4, R2, PT ;  /* 0x000000020400720c */ /* 0x001fc80003f06070 */
[----:B------:R-:W-:-:S13]  /*0680*/  ISETP.EQ.OR P0, PT, R4, RZ, P0 ;  /* 0x000000ff0400720c */ /* 0x000fda0000702670 */
[----:B------:R-:W-:Y:S05]  /*0690*/  @P0 BRA `(.L_x_9) ;  /* 0x0000000400c40947 */ /* 0x000fea0003800000 */
[----:B------:R-:W0:Y:S01]  /*06a0*/  LDC.64 R6, c[0x0][0x380] ;  /* 0x0000e000ff067b82 */ /* 0x000e220000000a00 */
[C---:B------:R-:W-:Y:S02]  /*06b0*/  VIADD R11, R4.reuse, 0xffffffff ;  /* 0xffffffff040b7836 */ /* 0x040fe40000000000 */
[----:B0-----:R-:W-:-:S04]  /*06c0*/  IMAD.WIDE.U32 R8, R4, 0x8, R6 ;  /* 0x0000000804087825 */ /* 0x001fc800078e0006 */
[----:B------:R-:W-:Y:S02]  /*06d0*/  IMAD.WIDE.U32 R6, R11, 0x8, R6 ;  /* 0x000000080b067825 */ /* 0x000fe400078e0006 */
[----:B------:R-:W2:Y:S04]  /*06e0*/  LDG.E.64 R8, desc[UR6][R8.64] ;  /* 0x0000000608087981 */ /* 0x000ea8000c1e1b00 */
[----:B------:R-:W2:Y:S02]  /*06f0*/  LDG.E.64 R6, desc[UR6][R6.64] ;  /* 0x0000000606067981 */ /* 0x000ea4000c1e1b00 */
[----:B--2---:R-:W-:-:S04]  /*0700*/  ISETP.GE.U32.AND P0, PT, R6, R8, PT ;  /* 0x000000080600720c */ /* 0x004fc80003f06070 */
[----:B------:R-:W-:-:S13]  /*0710*/  ISETP.GE.AND.EX P0, PT, R7, R9, PT, P0 ;  /* 0x000000090700720c */ /* 0x000fda0003f06300 */
[----:B------:R-:W-:Y:S05]  /*0720*/  @P0 BRA `(.L_x_9) ;  /* 0x0000000400a00947 */ /* 0x000fea0003800000 */
[----:B------:R-:W-:Y:S01]  /*0730*/  IMAD.MOV.U32 R0, RZ, RZ, R6 ;  /* 0x000000ffff007224 */ /* 0x000fe200078e0006 */
[----:B------:R-:W-:Y:S04]  /*0740*/  BSSY.RECONVERGENT B1, `(.L_x_10) ;  /* 0x000002d000017945 */ /* 0x000fe80003800200 */
[CC--:B------:R-:W-:Y:S02]  /*0750*/  IADD3 R5, P0, PT, -R8.reuse, R0.reuse, RZ ;  /* 0x0000000008057210 */ /* 0x0c0fe40007f1e1ff */
[----:B------:R-:W-:Y:S02]  /*0760*/  IADD3 R13, P2, PT, R8, -R0, RZ ;  /* 0x80000000080d7210 */ /* 0x000fe40007f5e0ff */
[----:B------:R-:W-:Y:S01]  /*0770*/  ISETP.GT.U32.AND P1, PT, R5, -0x10, PT ;  /* 0xfffffff00500780c */ /* 0x000fe20003f24070 */
[----:B------:R-:W-:Y:S01]  /*0780*/  IMAD.X R5, R7, 0x1, ~R9, P0 ;  /* 0x0000000107057824 */ /* 0x000fe200000e0e09 */
[----:B------:R-:W-:Y:S01]  /*0790*/  LOP3.LUT R14, R13, 0xf, RZ, 0xc0, !PT ;  /* 0x0000000f0d0e7812 */ /* 0x000fe200078ec0ff */
[----:B------:R-:W-:-:S03]  /*07a0*/  IMAD.X R12, R9, 0x1, ~R7, P2 ;  /* 0x00000001090c7824 */ /* 0x000fc600010e0e07 */
[----:B------:R-:W-:Y:S01]  /*07b0*/  ISETP.GT.U32.AND.EX P1, PT, R5, -0x1, PT, P1 ;  /* 0xffffffff0500780c */ /* 0x000fe20003f24110 */
[----:B------:R-:W-:Y:S01]  /*07c0*/  IMAD.MOV.U32 R5, RZ, RZ, RZ ;  /* 0x000000ffff057224 */ /* 0x000fe200078e00ff */
[----:B------:R-:W-:-:S04]  /*07d0*/  ISETP.NE.U32.AND P0, PT, R14, RZ, PT ;  /* 0x000000ff0e00720c */ /* 0x000fc80003f05070 */
[----:B------:R-:W-:-:S07]  /*07e0*/  ISETP.NE.AND.EX P0, PT, RZ, RZ, PT, P0 ;  /* 0x000000ffff00720c */ /* 0x000fce0003f05300 */
[----:B------:R-:W-:Y:S06]  /*07f0*/  @P1 BRA `(.L_x_11) ;  /* 0x0000000000841947 */ /* 0x000fec0003800000 */
[----:B------:R-:W0:Y:S01]  /*0800*/  LDCU.64 UR4, c[0x0][0x388] ;  /* 0x00007100ff0477ac */ /* 0x000e220008000a00 */
[----:B------:R-:W-:Y:S02]  /*0810*/  LOP3.LUT R10, R13, 0xfffffff0, RZ, 0xc0, !PT ;  /* 0xfffffff00d0a7812 */ /* 0x000fe400078ec0ff */
[----:B0-----:R-:W-:-:S04]  /*0820*/  LEA R6, P1, R0, UR4, 0x3 ;  /* 0x0000000400067c11 */ /* 0x001fc8000f8218ff */
[----:B------:R-:W-:Y:S02]  /*0830*/  IADD3 R6, P2, PT, R6, 0x40, RZ ;  /* 0x0000004006067810 */ /* 0x000fe40007f5e0ff */
[----:B------:R-:W-:-:S05]  /*0840*/  LEA.HI.X R11, R0, UR5, R7, 0x3, P1 ;  /* 0x00000005000b7c11 */ /* 0x000fca00088f1c07 */
[----:B------:R-:W-:-:S07]  /*0850*/  IMAD.X R11, RZ, RZ, R11, P2 ;  /* 0x000000ffff0b7224 */ /* 0x000fce00010e060b */
.L_x_12:
[----:B0-----:R-:W-:Y:S01]  /*0860*/  IMAD.MOV.U32 R8, RZ, RZ, R6 ;  /* 0x000000ffff087224 */ /* 0x001fe200078e0006 */
[----:B------:R-:W-:Y:S01]  /*0870*/  IADD3 R10, P1, PT, R10, -0x10, RZ ;  /* 0xfffffff00a0a7810 */ /* 0x000fe20007f3e0ff */
[----:B------:R-:W-:Y:S01]  /*0880*/  IMAD.MOV.U32 R9, RZ, RZ, R11 ;  /* 0x000000ffff097224 */ /* 0x000fe200078e000b */
[----:B------:R-:W-:Y:S02]  /*0890*/  IADD3 R0, P2, PT, R0, 0x10, RZ ;  /* 0x0000001000007810 */ /* 0x000fe40007f5e0ff */
[----:B------:R-:W-:Y:S02]  /*08a0*/  IADD3.X R12, PT, PT, R12, -0x1, RZ, P1, !PT ;  /* 0xffffffff0c0c7810 */ /* 0x000fe40000ffe4ff */
[----:B------:R0:W-:Y:S01]  /*08b0*/  STG.E.64 desc[UR6][R8.64+-0x38], R4 ;  /* 0xffffc80408007986 */ /* 0x0001e2000c101b06 */
[----:B------:R-:W-:Y:S01]  /*08c0*/  ISETP.NE.U32.AND P1, PT, R10, RZ, PT ;  /* 0x000000ff0a00720c */ /* 0x000fe20003f25070 */
[----:B------:R-:W-:Y:S01]  /*08d0*/  IMAD.X R7, RZ, RZ, R7, P2 ;  /* 0x000000ffff077224 */ /* 0x000fe200010e0607 */
[----:B------:R-:W-:Y:S01]  /*08e0*/  IADD3 R6, P3, PT, R8, 0x80, RZ ;  /* 0x0000008008067810 */ /* 0x000fe20007f7e0ff */
[----:B------:R0:W-:Y:S01]  /*08f0*/  STG.E.64 desc[UR6][R8.64+-0x30], R4 ;  /* 0xffffd00408007986 */ /* 0x0001e2000c101b06 */
[----:B------:R-:W-:-:S03]  /*0900*/  ISETP.NE.AND.EX P1, PT, R12, RZ, PT, P1 ;  /* 0x000000ff0c00720c */ /* 0x000fc60003f25310 */
[----:B------:R0:W-:Y:S01]  /*0910*/  STG.E.64 desc[UR6][R8.64+-0x28], R4 ;  /* 0xffffd80408007986 */ /* 0x0001e2000c101b06 */
[----:B------:R-:W-:-:S03]  /*0920*/  IMAD.X R11, RZ, RZ, R9, P3 ;  /* 0x000000ffff0b7224 */ /* 0x000fc600018e0609 */
[----:B------:R0:W-:Y:S04]  /*0930*/  STG.E.64 desc[UR6][R8.64+-0x20], R4 ;  /* 0xffffe00408007986 */ /* 0x0001e8000c101b06 */
        /* <DEDUP_REMOVED lines=11> */
[----:B------:R0:W-:Y:S01]  /*09f0*/  STG.E.64 desc[UR6][R8.64+0x40], R4 ;  /* 0x0000400408007986 */ /* 0x0001e2000c101b06 */
[----:B------:R-:W-:Y:S05]  /*0a00*/  @P1 BRA `(.L_x_12) ;  /* 0xfffffffc00941947 */ /* 0x000fea000383ffff */
.L_x_11:
[----:B------:R-:W-:Y:S05]  /*0a10*/  BSYNC.RECONVERGENT B1 ;  /* 0x0000000000017941 */ /* 0x000fea0003800200 */
.L_x_10:
[----:B------:R-:W-:Y:S05]  /*0a20*/  @!P0 BRA `(.L_x_9) ;  /* 0x0000000000e08947 */ /* 0x000fea0003800000 */
[----:B------:R-:W-:Y:S01]  /*0a30*/  ISETP.GE.U32.AND P0, PT, R14, 0x8, PT ;  /* 0x000000080e00780c */ /* 0x000fe20003f06070 */
[----:B------:R-:W-:Y:S01]  /*0a40*/  BSSY.RECONVERGENT B1, `(.L_x_13) ;  /* 0x0000013000017945 */ /* 0x000fe20003800200 */
[----:B------:R-:W-:Y:S02]  /*0a50*/  LOP3.LUT R6, R13, 0x7, RZ, 0xc0, !PT ;  /* 0x000000070d067812 */ /* 0x000fe400078ec0ff */
[----:B------:R-:W-:Y:S02]  /*0a60*/  ISETP.GE.U32.AND.EX P0, PT, RZ, RZ, PT, P0 ;  /* 0x000000ffff00720c */ /* 0x000fe40003f06100 */
[----:B------:R-:W-:-:S04]  /*0a70*/  ISETP.NE.U32.AND P1, PT, R6, RZ, PT ;  /* 0x000000ff0600720c */ /* 0x000fc80003f25070 */
[----:B------:R-:W-:-:S07]  /*0a80*/  ISETP.NE.AND.EX P1, PT, RZ, RZ, PT, P1 ;  /* 0x000000ffff00720c */ /* 0x000fce0003f25310 */
[----:B------:R-:W-:Y:S06]  /*0a90*/  @!P0 BRA `(.L_x_14) ;  /* 0x0000000000348947 */ /* 0x000fec0003800000 */
[----:B------:R-:W0:Y:S02]  /*0aa0*/  LDCU.64 UR4, c[0x0][0x388] ;  /* 0x00007100ff0477ac */ /* 0x000e240008000a00 */
[----:B0-----:R-:W-:-:S04]  /*0ab0*/  LEA R8, P0, R0, UR4, 0x3 ;  /* 0x0000000400087c11 */ /* 0x001fc8000f8018ff */
[C---:B------:R-:W-:Y:S02]  /*0ac0*/  LEA.HI.X R9, R0.reuse, UR5, R7, 0x3, P0 ;  /* 0x0000000500097c11 */ /* 0x040fe400080f1c07 */
[----:B------:R-:W-:-:S03]  /*0ad0*/  IADD3 R0, P0, PT, R0, 0x8, RZ ;  /* 0x0000000800007810 */ /* 0x000fc60007f1e0ff */
[----:B------:R1:W-:Y:S02]  /*0ae0*/  STG.E.64 desc[UR6][R8.64+0x8], R4 ;  /* 0x0000080408007986 */ /* 0x0003e4000c101b06 */
[----:B------:R-:W-:Y:S02]  /*0af0*/  IMAD.X R7, RZ, RZ, R7, P0 ;  /* 0x000000ffff077224 */ /* 0x000fe400000e0607 */
[----:B------:R1:W-:Y:S04]  /*0b00*/  STG.E.64 desc[UR6][R8.64+0x10], R4 ;  /* 0x0000100408007986 */ /* 0x0003e8000c101b06 */
[----:B------:R1:W-:Y:S04]  /*0b10*/  STG.E.64 desc[UR6][R8.64+0x18], R4 ;  /* 0x0000180408007986 */ /* 0x0003e8000c101b06 */
[----:B------:R1:W-:Y:S04]  /*0b20*/  STG.E.64 desc[UR6][R8.64+0x20], R4 ;  /* 0x0000200408007986 */ /* 0x0003e8000c101b06 */
[----:B------:R1:W-:Y:S04]  /*0b30*/  STG.E.64 desc[UR6][R8.64+0x28], R4 ;  /* 0x0000280408007986 */ /* 0x0003e8000c101b06 */
[----:B------:R1:W-:Y:S04]  /*0b40*/  STG.E.64 desc[UR6][R8.64+0x30], R4 ;  /* 0x0000300408007986 */ /* 0x0003e8000c101b06 */
[----:B------:R1:W-:Y:S04]  /*0b50*/  STG.E.64 desc[UR6][R8.64+0x38], R4 ;  /* 0x0000380408007986 */ /* 0x0003e8000c101b06 */
[----:B------:R1:W-:Y:S02]  /*0b60*/  STG.E.64 desc[UR6][R8.64+0x40], R4 ;  /* 0x0000400408007986 */ /* 0x0003e4000c101b06 */
.L_x_14:
[----:B------:R-:W-:Y:S05]  /*0b70*/  BSYNC.RECONVERGENT B1 ;  /* 0x0000000000017941 */ /* 0x000fea0003800200 */
.L_x_13:
[----:B------:R-:W-:Y:S05]  /*0b80*/  @!P1 BRA `(.L_x_9) ;  /* 0x0000000000889947 */ /* 0x000fea0003800000 */
[----:B------:R-:W-:Y:S01]  /*0b90*/  ISETP.GE.U32.AND P0, PT, R6, 0x4, PT ;  /* 0x000000040600780c */ /* 0x000fe20003f06070 */
[----:B------:R-:W-:Y:S01]  /*0ba0*/  IMAD.MOV.U32 R11, RZ, RZ, RZ ;  /* 0x000000ffff0b7224 */ /* 0x000fe200078e00ff */
[----:B------:R-:W-:Y:S01]  /*0bb0*/  LOP3.LUT R10, R13, 0x3, RZ, 0xc0, !PT ;  /* 0x000000030d0a7812 */ /* 0x000fe200078ec0ff */
[----:B------:R-:W-:Y:S01]  /*0bc0*/  BSSY.RECONVERGENT B1, `(.L_x_15) ;  /* 0x000000e000017945 */ /* 0x000fe20003800200 */
[----:B------:R-:W-:Y:S02]  /*0bd0*/  ISETP.GE.U32.AND.EX P0, PT, RZ, RZ, PT, P0 ;  /* 0x000000ffff00720c */ /* 0x000fe40003f06100 */
[----:B------:R-:W-:-:S04]  /*0be0*/  ISETP.NE.U32.AND P1, PT, R10, RZ, PT ;  /* 0x000000ff0a00720c */ /* 0x000fc80003f25070 */
[----:B------:R-:W-:-:S07]  /*0bf0*/  ISETP.NE.AND.EX P1, PT, R11, RZ, PT, P1 ;  /* 0x000000ff0b00720c */ /* 0x000fce0003f25310 */
[----:B------:R-:W-:Y:S06]  /*0c00*/  @!P0 BRA `(.L_x_16) ;  /* 0x0000000000248947 */ /* 0x000fec0003800000 */
[----:B------:R-:W0:Y:S02]  /*0c10*/  LDCU.64 UR4, c[0x0][0x388] ;  /* 0x00007100ff0477ac */ /* 0x000e240008000a00 */
[----:B01----:R-:W-:-:S04]  /*0c20*/  LEA R8, P0, R0, UR4, 0x3 ;  /* 0x0000000400087c11 */ /* 0x003fc8000f8018ff */
[C---:B------:R-:W-:Y:S02]  /*0c30*/  LEA.HI.X R9, R0.reuse, UR5, R7, 0x3, P0 ;  /* 0x0000000500097c11 */ /* 0x040fe400080f1c07 */
[----:B------:R-:W-:-:S03]  /*0c40*/  IADD3 R0, P0, PT, R0, 0x4, RZ ;  /* 0x0000000400007810 */ /* 0x000fc60007f1e0ff */
[----:B------:R2:W-:Y:S02]  /*0c50*/  STG.E.64 desc[UR6][R8.64+0x8], R4 ;  /* 0x0000080408007986 */ /* 0x0005e4000c101b06 */
[----:B------:R-:W-:Y:S02]  /*0c60*/  IMAD.X R7, RZ, RZ, R7, P0 ;  /* 0x000000ffff077224 */ /* 0x000fe400000e0607 */
[----:B------:R2:W-:Y:S04]  /*0c70*/  STG.E.64 desc[UR6][R8.64+0x10], R4 ;  /* 0x0000100408007986 */ /* 0x0005e8000c101b06 */
[----:B------:R2:W-:Y:S04]  /*0c80*/  STG.E.64 desc[UR6][R8.64+0x18], R4 ;  /* 0x0000180408007986 */ /* 0x0005e8000c101b06 */
[----:B------:R2:W-:Y:S02]  /*0c90*/  STG.E.64 desc[UR6][R8.64+0x20], R4 ;  /* 0x0000200408007986 */ /* 0x0005e4000c101b06 */
.L_x_16:
[----:B------:R-:W-:Y:S05]  /*0ca0*/  BSYNC.RECONVERGENT B1 ;  /* 0x0000000000017941 */ /* 0x000fea0003800200 */
.L_x_15:
[----:B------:R-:W-:Y:S05]  /*0cb0*/  @!P1 BRA `(.L_x_9) ;  /* 0x00000000003c9947 */ /* 0x000fea0003800000 */
[----:B------:R-:W0:Y:S02]  /*0cc0*/  LDCU.64 UR4, c[0x0][0x388] ;  /* 0x00007100ff0477ac */ /* 0x000e240008000a00 */
[----:B012---:R-:W-:-:S04]  /*0cd0*/  LEA R8, P0, R0, UR4, 0x3 ;  /* 0x0000000400087c11 */ /* 0x007fc8000f8018ff */
[----:B------:R-:W-:Y:S02]  /*0ce0*/  IADD3 R8, P1, PT, R8, 0x8, RZ ;  /* 0x0000000808087810 */ /* 0x000fe40007f3e0ff */
[----:B------:R-:W-:-:S05]  /*0cf0*/  LEA.HI.X R0, R0, UR5, R7, 0x3, P0 ;  /* 0x0000000500007c11 */ /* 0x000fca00080f1c07 */
[----:B------:R-:W-:-:S07]  /*0d00*/  IMAD.X R9, RZ, RZ, R0, P1 ;  /* 0x000000ffff097224 */ /* 0x000fce00008e0600 */
.L_x_17:
[----:B------:R-:W-:Y:S01]  /*0d10*/  IMAD.MOV.U32 R6, RZ, RZ, R8 ;  /* 0x000000ffff067224 */ /* 0x000fe200078e0008 */
[----:B------:R-:W-:Y:S01]  /*0d20*/  IADD3 R10, P0, PT, R10, -0x1, RZ ;  /* 0xffffffff0a0a7810 */ /* 0x000fe20007f1e0ff */
[--C-:B------:R-:W-:Y:S01]  /*0d30*/  IMAD.MOV.U32 R7, RZ, RZ, R9.reuse ;  /* 0x000000ffff077224 */ /* 0x100fe200078e0009 */
[----:B------:R-:W-:Y:S02]  /*0d40*/  IADD3 R8, P1, PT, R8, 0x8, RZ ;  /* 0x0000000808087810 */ /* 0x000fe40007f3e0ff */
[----:B------:R-:W-:Y:S02]  /*0d50*/  IADD3.X R11, PT, PT, R11, -0x1, RZ, P0, !PT ;  /* 0xffffffff0b0b7810 */ /* 0x000fe400007fe4ff */
[----:B------:R3:W-:Y:S01]  /*0d60*/  STG.E.64 desc[UR6][R6.64], R4 ;  /* 0x0000000406007986 */ /* 0x0007e2000c101b06 */
[----:B------:R-:W-:Y:S01]  /*0d70*/  ISETP.NE.U32.AND P0, PT, R10, RZ, PT ;  /* 0x000000ff0a00720c */ /* 0x000fe20003f05070 */
[----:B------:R-:W-:-:S03]  /*0d80*/  IMAD.X R9, RZ, RZ, R9, P1 ;  /* 0x000000ffff097224 */ /* 0x000fc600008e0609 */
[----:B------:R-:W-:-:S13]  /*0d90*/  ISETP.NE.AND.EX P0, PT, R11, RZ, PT, P0 ;  /* 0x000000ff0b00720c */ /* 0x000fda0003f05300 */
[----:B---3--:R-:W-:Y:S05]  /*0da0*/  @P0 BRA `(.L_x_17) ;  /* 0xfffffffc00d80947 */ /* 0x008fea000383ffff */
.L_x_9:
[----:B------:R-:W-:Y:S05]  /*0db0*/  BSYNC.RECONVERGENT B0 ;  /* 0x0000000000007941 */ /* 0x000fea0003800200 */
.L_x_8:
[C---:B------:R-:W-:Y:S01]  /*0dc0*/  VIADD R7, R2.reuse, 0xffffffff ;  /* 0xffffffff02077836 */ /* 0x040fe20000000000 */
[----:B------:R-:W-:-:S04]  /*0dd0*/  ISETP.NE.AND P0, PT, R2, RZ, PT ;  /* 0x000000ff0200720c */ /* 0x000fc80003f05270 */
[C---:B------:R-:W-:Y:S02]  /*0de0*/  ISETP.NE.OR P0, PT, R4.reuse, RZ, !P0 ;  /* 0x000000ff0400720c */ /* 0x040fe40004705670 */
[----:B------:R-:W-:-:S13]  /*0df0*/  ISETP.NE.AND P1, PT, R4, R7, PT ;  /* 0x000000070400720c */ /* 0x000fda0003f25270 */
[----:B------:R-:W-:Y:S05]  /*0e00*/  @P0 EXIT P1 ;  /* 0x000000000000094d */ /* 0x000fea0000800000 */
[----:B012---:R-:W0:Y:S01]  /*0e10*/  LDC.64 R4, c[0x0][0x380] ;  /* 0x0000e000ff047b82 */ /* 0x007e220000000a00 */
[----:B------:R-:W1:Y:S01]  /*0e20*/  LDCU UR4, c[0x0][0x394] ;  /* 0x00007280ff0477ac */ /* 0x000e620008000800 */
[----:B0-----:R-:W-:-:S06]  /*0e30*/  IMAD.WIDE.U32 R4, R7, 0x8, R4 ;  /* 0x0000000807047825 */ /* 0x001fcc00078e0004 */
[----:B------:R-:W1:Y:S02]  /*0e40*/  LDG.E.64 R4, desc[UR6][R4.64] ;  /* 0x0000000604047981 */ /* 0x000e64000c1e1b00 */
[----:B-1----:R-:W-:-:S04]  /*0e50*/  ISETP.GE.U32.AND P0, PT, R4, UR4, PT ;  /* 0x0000000404007c0c */ /* 0x002fc8000bf06070 */
[----:B------:R-:W-:-:S13]  /*0e60*/  ISETP.GE.AND.EX P0, PT, R5, RZ, PT, P0 ;  /* 0x000000ff0500720c */ /* 0x000fda0003f06300 */
[----:B------:R-:W-:Y:S05]  /*0e70*/  @P0 EXIT ;  /* 0x000000000000094d */ /* 0x000fea0003800000 */
[----:B------:R-:W-:Y:S01]  /*0e80*/  IMAD.MOV.U32 R9, RZ, RZ, R4 ;  /* 0x000000ffff097224 */ /* 0x000fe200078e0004 */
[----:B------:R-:W-:Y:S01]  /*0e90*/  BSSY.RECONVERGENT B0, `(.L_x_18) ;  /* 0x000002e000007945 */ /* 0x000fe20003800200 */
[----:B------:R-:W-:Y:S02]  /*0ea0*/  IMAD.MOV.U32 R10, RZ, RZ, R5 ;  /* 0x000000ffff0a7224 */ /* 0x000fe400078e0005 */
[----:B------:R-:W-:Y:S01]  /*0eb0*/  IMAD.MOV.U32 R3, RZ, RZ, RZ ;  /* 0x000000ffff037224 */ /* 0x000fe200078e00ff */
[C---:B------:R-:W-:Y:S02]  /*0ec0*/  IADD3 R0, P0, PT, R9.reuse, -UR4, RZ ;  /* 0x8000000409007c10 */ /* 0x040fe4000ff1e0ff */
[----:B------:R-:W-:Y:S02]  /*0ed0*/  IADD3 R11, P2, PT, -R9, UR4, RZ ;  /* 0x00000004090b7c10 */ /* 0x000fe4000ff5e1ff */
[----:B------:R-:W-:Y:S02]  /*0ee0*/  ISETP.GT.U32.AND P1, PT, R0, -0x10, PT ;  /* 0xfffffff00000780c */ /* 0x000fe40003f24070 */
[----:B------:R-:W-:Y:S01]  /*0ef0*/  IADD3.X R0, PT, PT, R10, -0x1, RZ, P0, !PT ;  /* 0xffffffff0a007810 */ /* 0x000fe200007fe4ff */
[----:B------:R-:W-:Y:S01]  /*0f00*/  IMAD.X R8, RZ, RZ, ~R10, P2 ;  /* 0x000000ffff087224 */ /* 0x000fe200010e0e0a */
[----:B------:R-:W-:-:S02]  /*0f10*/  LOP3.LUT R12, R11, 0xf, RZ, 0xc0, !PT ;  /* 0x0000000f0b0c7812 */ /* 0x000fc400078ec0ff */
[----:B------:R-:W-:Y:S02]  /*0f20*/  ISETP.GT.U32.AND.EX P1, PT, R0, -0x1, PT, P1 ;  /* 0xffffffff0000780c */ /* 0x000fe40003f24110 */
        /* <DEDUP_REMOVED lines=9> */
.L_x_20:
        /* <DEDUP_REMOVED lines=27> */
.L_x_19:
[----:B------:R-:W-:Y:S05]  /*1170*/  BSYNC.RECONVERGENT B0 ;  /* 0x0000000000007941 */ /* 0x000fea0003800200 */
.L_x_18:
[----:B------:R-:W-:Y:S05]  /*1180*/  @!P0 EXIT ;  /* 0x000000000000894d */ /* 0x000fea0003800000 */
        /* <DEDUP_REMOVED lines=20> */
.L_x_22:
[----:B------:R-:W-:Y:S05]  /*12d0*/  BSYNC.RECONVERGENT B0 ;  /* 0x0000000000007941 */ /* 0x000fea0003800200 */
.L_x_21:
[----:B------:R-:W-:Y:S05]  /*12e0*/  @!P1 EXIT ;  /* 0x000000000000994d */ /* 0x000fea0003800000 */
        /* <DEDUP_REMOVED lines=17> */
.L_x_24:
[----:B------:R-:W-:Y:S05]  /*1400*/  BSYNC.RECONVERGENT B0 ;  /* 0x0000000000007941 */ /* 0x000fea0003800200 */
.L_x_23:
[----:B------:R-:W-:Y:S05]  /*1410*/  @!P1 EXIT ;  /* 0x000000000000994d */ /* 0x000fea0003800000 */
[----:B------:R-:W3:Y:S02]  /*1420*/  LDCU.64 UR4, c[0x0][0x388] ;  /* 0x00007100ff0477ac */ /* 0x000ee40008000a00 */
[----:B---3--:R-:W-:-:S04]  /*1430*/  LEA R0, P0, R9, UR4, 0x3 ;  /* 0x0000000409007c11 */ /* 0x008fc8000f8018ff */
[----:B------:R-:W-:Y:S02]  /*1440*/  IADD3 R0, P1, PT, R0, 0x8, RZ ;  /* 0x0000000800007810 */ /* 0x000fe40007f3e0ff */
[----:B------:R-:W-:-:S05]  /*1450*/  LEA.HI.X R7, R9, UR5, R10, 0x3, P0 ;  /* 0x0000000509077c11 */ /* 0x000fca00080f1c0a */
[----:B------:R-:W-:-:S07]  /*1460*/  IMAD.X R7, RZ, RZ, R7, P1 ;  /* 0x000000ffff077224 */ /* 0x000fce00008e0607 */
.L_x_25:
[----:B012---:R-:W-:Y:S01]  /*1470*/  IMAD.MOV.U32 R4, RZ, RZ, R0 ;  /* 0x000000ffff047224 */ /* 0x007fe200078e0000 */
        /* <DEDUP_REMOVED lines=9> */
[----:B------:R-:W-:Y:S05]  /*1510*/  EXIT ;  /* 0x000000000000794d */ /* 0x000fea0003800000 */
.L_x_26:
        /* <DEDUP_REMOVED lines=14> */
.L_x_102:


//--------------------- .text.sparse_nnz_per_row_csr_i64 --------------------------
	.section	.text.sparse_nnz_per_row_csr_i64,"ax",@progbits
	.align	128
        .global         sparse_nnz_per_row_csr_i64
        .type           sparse_nnz_per_row_csr_i64,@function
        .size           sparse_nnz_per_row_csr_i64,(.L_x_103 - sparse_nnz_per_row_csr_i64)
        .other          sparse_nnz_per_row_csr_i64,@"STO_CUDA_ENTRY STV_DEFAULT"
sparse_nnz_per_row_csr_i64:
.text.sparse_nnz_per_row_csr_i64:
[----:B------:R-:W-:Y:S01]  /*0000*/  LDC R1, c[0x0][0x37c] ;  /* 0x0000df00ff017b82 */ /* 0x000fe20000000800 */
[----:B------:R-:W0:Y:S07]  /*0010*/  S2R R0, SR_TID.X ;  /* 0x0000000000007919 */ /* 0x000e2e0000002100 */
[----:B------:R-:W0:Y:S01]  /*0020*/  S2UR UR4, SR_CTAID.X ;  /* 0x00000000000479c3 */ /* 0x000e220000002500 */
[----:B------:R-:W1:Y:S07]  /*0030*/  LDCU UR5, c[0x0][0x390] ;  /* 0x00007200ff0577ac */ /* 0x000e6e0008000800 */
[----:B------:R-:W0:Y:S02]  /*0040*/  LDC R11, c[0x0][0x360] ;  /* 0x0000d800ff0b7b82 */ /* 0x000e240000000800 */
[----:B0-----:R-:W-:-:S05]  /*0050*/  IMAD R11, R11, UR4, R0 ;  /* 0x000000040b0b7c24 */ /* 0x001fca000f8e0200 */
[----:B-1----:R-:W-:-:S13]  /*0060*/  ISETP.GE.U32.AND P0, PT, R11, UR5, PT ;  /* 0x000000050b007c0c */ /* 0x002fda000bf06070 */
[----:B------:R-:W-:Y:S05]  /*0070*/  @P0 EXIT ;  /* 0x000000000000094d */ /* 0x000fea0003800000 */
[----:B------:R-:W0:Y:S01]  /*0080*/  LDC.64 R2, c[0x0][0x380] ;  /* 0x0000e000ff027b82 */ /* 0x000e220000000a00 */
[----:B------:R-:W1:Y:S07]  /*0090*/  LDCU.64 UR4, c[0x0][0x358] ;  /* 0x00006b00ff0477ac */ /* 0x000e6e0008000a00 */
[----:B------:R-:W2:Y:S01]  /*00a0*/  LDC.64 R8, c[0x0][0x388] ;  /* 0x0000e200ff087b82 */ /* 0x000ea20000000a00 */
[----:B0-----:R-:W-:-:S05]  /*00b0*/  IMAD.WIDE.U32 R2, R11, 0x8, R2 ;  /* 0x000000080b027825 */ /* 0x001fca00078e0002 */
[----:B-1----:R-:W3:Y:S04]  /*00c0*/  LDG.E.64 R4, desc[UR4][R2.64+0x8] ;  /* 0x0000080402047981 */ /* 0x002ee8000c1e1b00 */
[----:B------:R-:W3:Y:S02]  /*00d0*/  LDG.E.64 R6, desc[UR4][R2.64] ;  /* 0x0000000402067981 */ /* 0x000ee4000c1e1b00 */
[----:B---3--:R-:W-:-:S04]  /*00e0*/  IADD3 R6, P0, PT, R4, -R6, RZ ;  /* 0x8000000604067210 */ /* 0x008fc80007f1e0ff */
[----:B------:R-:W-:Y:S01]  /*00f0*/  IADD3.X R7, PT, PT, R5, ~R7, RZ, P0, !PT ;  /* 0x8000000705077210 */ /* 0x000fe200007fe4ff */
[----:B--2---:R-:W-:-:S05]  /*0100*/  IMAD.WIDE.U32 R4, R11, 0x8, R8 ;  /* 0x000000080b047825 */ /* 0x004fca00078e0008 */
[----:B------:R-:W-:Y:S01]  /*0110*/  STG.E.64 desc[UR4][R4.64], R6 ;  /* 0x0000000604007986 */ /* 0x000fe2000c101b04 */
[----:B------:R-:W-:Y:S05]  /*0120*/  EXIT ;  /* 0x000000000000794d */ /* 0x000fea0003800000 */
.L_x_27:
        /* <DEDUP_REMOVED lines=13> */
.L_x_103:


//--------------------- .text.sparse_sum_rows_csr_f64 --------------------------
	.section	.text.sparse_sum_rows_csr_f64,"ax",@progbits
	.align	128
        .global         sparse_sum_rows_csr_f64
        .type           sparse_sum_rows_csr_f64,@function
        .size           sparse_sum_rows_csr_f64,(.L_x_104 - sparse_sum_rows_csr_f64)
        .other          sparse_sum_rows_csr_f64,@"STO_CUDA_ENTRY STV_DEFAULT"
sparse_sum_rows_csr_f64:
.text.sparse_sum_rows_csr_f64:
        /* <DEDUP_REMOVED lines=9> */
[----:B------:R-:W1:Y:S01]  /*0090*/  LDCU.64 UR4, c[0x0][0x358] ;  /* 0x00006b00ff0477ac */ /* 0x000e620008000a00 */
[----:B0-----:R-:W-:-:S05]  /*00a0*/  IMAD.WIDE.U32 R2, R0, 0x8, R2 ;  /* 0x0000000800027825 */ /* 0x001fca00078e0002 */
[----:B-1----:R-:W2:Y:S04]  /*00b0*/  LDG.E.64 R6, desc[UR4][R2.64+0x8] ;  /* 0x0000080402067981 */ /* 0x002ea8000c1e1b00 */
[----:B------:R-:W2:Y:S01]  /*00c0*/  LDG.E.64 R4, desc[UR4][R2.64] ;  /* 0x0000000402047981 */ /* 0x000ea2000c1e1b00 */
[----:B------:R-:W-:Y:S01]  /*00d0*/  BSSY.RECONVERGENT B0, `(.L_x_28) ;  /* 0x0000085000007945 */ /* 0x000fe20003800200 */
[----:B------:R-:W-:Y:S02]  /*00e0*/  CS2R R22, SRZ ;  /* 0x0000000000167805 */ /* 0x000fe4000001ff00 */
[----:B--2---:R-:W-:-:S04]  /*00f0*/  ISETP.GE.U32.AND P0, PT, R4, R6, PT ;  /* 0x000000060400720c */ /* 0x004fc80003f06070 */
[----:B------:R-:W-:-:S13]  /*0100*/  ISETP.GE.AND.EX P0, PT, R5, R7, PT, P0 ;  /* 0x000000070500720c */ /* 0x000fda0003f06300 */
[----:B------:R-:W-:Y:S05]  /*0110*/  @P0 BRA `(.L_x_29) ;  /* 0x0000000800000947 */ /* 0x000fea0003800000 */
[----:B------:R-:W-:Y:S01]  /*0120*/  IMAD.MOV.U32 R25, RZ, RZ, R4 ;  /* 0x000000ffff197224 */ /* 0x000fe200078e0004 */
[----:B------:R-:W-:Y:S01]  /*0130*/  BSSY.RECONVERGENT B1, `(.L_x_30) ;  /* 0x000003d000017945 */ /* 0x000fe20003800200 */
[----:B------:R-:W-:Y:S01]  /*0140*/  IMAD.MOV.U32 R4, RZ, RZ, R5 ;  /* 0x000000ffff047224 */ /* 0x000fe200078e0005 */
[----:B------:R-:W-:Y:S02]  /*0150*/  CS2R R22, SRZ ;  /* 0x0000000000167805 */ /* 0x000fe4000001ff00 */
[CC--:B------:R-:W-:Y:S02]  /*0160*/  IADD3 R2, P0, PT, -R6.reuse, R25.reuse, RZ ;  /* 0x0000001906027210 */ /* 0x0c0fe40007f1e1ff */
[----:B------:R-:W-:Y:S02]  /*0170*/  IADD3 R3, P2, PT, R6, -R25, RZ ;  /* 0x8000001906037210 */ /* 0x000fe40007f5e0ff */
[----:B------:R-:W-:Y:S01]  /*0180*/  ISETP.GT.U32.AND P1, PT, R2, -0x10, PT ;  /* 0xfffffff00200780c */ /* 0x000fe20003f24070 */
[----:B------:R-:W-:Y:S01]  /*0190*/  IMAD.X R2, R4, 0x1, ~R7, P0 ;  /* 0x0000000104027824 */ /* 0x000fe200000e0e07 */
[----:B------:R-:W-:-:S04]  /*01a0*/  LOP3.LUT R5, R3, 0xf, RZ, 0xc0, !PT ;  /* 0x0000000f03057812 */ /* 0x000fc800078ec0ff */
[----:B------:R-:W-:Y:S01]  /*01b0*/  ISETP.GT.U32.AND.EX P1, PT, R2, -0x1, PT, P1 ;  /* 0xffffffff0200780c */ /* 0x000fe20003f24110 */
[----:B------:R-:W-:Y:S01]  /*01c0*/  IMAD.X R2, R7, 0x1, ~R4, P2 ;  /* 0x0000000107027824 */ /* 0x000fe200010e0e04 */
[----:B------:R-:W-:-:S04]  /*01d0*/  ISETP.NE.U32.AND P0, PT, R5, RZ, PT ;  /* 0x000000ff0500720c */ /* 0x000fc80003f05070 */
[----:B------:R-:W-:-:S07]  /*01e0*/  ISETP.NE.AND.EX P0, PT, RZ, RZ, PT, P0 ;  /* 0x000000ffff00720c */ /* 0x000fce0003f05300 */
[----:B------:R-:W-:Y:S06]  /*01f0*/  @P1 BRA `(.L_x_31) ;  /* 0x0000000000c01947 */ /* 0x000fec0003800000 */
[----:B------:R-:W0:Y:S01]  /*0200*/  LDCU.64 UR6, c[0x0][0x388] ;  /* 0x00007100ff0677ac */ /* 0x000e220008000a00 */
[----:B------:R-:W-:Y:S02]  /*0210*/  LOP3.LUT R24, R3, 0xfffffff0, RZ, 0xc0, !PT ;  /* 0xfffffff003187812 */ /* 0x000fe400078ec0ff */
[----:B------:R-:W-:Y:S02]  /*0220*/  CS2R R22, SRZ ;  /* 0x0000000000167805 */ /* 0x000fe4000001ff00 */
[----:B0-----:R-:W-:-:S04]  /*0230*/  LEA R6, P1, R25, UR6, 0x3 ;  /* 0x0000000619067c11 */ /* 0x001fc8000f8218ff */
[----:B------:R-:W-:Y:S02]  /*0240*/  IADD3 R6, P2, PT, R6, 0x40, RZ ;  /* 0x0000004006067810 */ /* 0x000fe40007f5e0ff */
[----:B------:R-:W-:-:S05]  /*0250*/  LEA.HI.X R7, R25, UR7, R4, 0x3, P1 ;  /* 0x0000000719077c11 */ /* 0x000fca00088f1c04 */
[----:B------:R-:W-:-:S07]  /*0260*/  IMAD.X R7, RZ, RZ, R7, P2 ;  /* 0x000000ffff077224 */ /* 0x000fce00010e0607 */
.L_x_32:
[----:B------:R-:W2:Y:S04]  /*0270*/  LDG.E.64 R20, desc[UR4][R6.64+-0x40] ;  /* 0xffffc00406147981 */ /* 0x000ea8000c1e1b00 */
[----:B------:R-:W3:Y:S04]  /*0280*/  LDG.E.64 R8, desc[UR4][R6.64+-0x38] ;  /* 0xffffc80406087981 */ /* 0x000ee8000c1e1b00 */
[----:B------:R-:W4:Y:S04]  /*0290*/  LDG.E.64 R18, desc[UR4][R6.64+-0x30] ;  /* 0xffffd00406127981 */ /* 0x000f28000c1e1b00 */
[----:B------:R-:W5:Y:S04]  /*02a0*/  LDG.E.64 R16, desc[UR4][R6.64+-0x28] ;  /* 0xffffd80406107981 */ /* 0x000f68000c1e1b00 */
[----:B------:R-:W5:Y:S04]  /*02b0*/  LDG.E.64 R14, desc[UR4][R6.64+-0x20] ;  /* 0xffffe004060e7981 */ /* 0x000f68000c1e1b00 */
[----:B------:R-:W5:Y:S04]  /*02c0*/  LDG.E.64 R12, desc[UR4][R6.64+-0x18] ;  /* 0xffffe804060c7981 */ /* 0x000f68000c1e1b00 */
[----:B------:R-:W5:Y:S01]  /*02d0*/  LDG.E.64 R10, desc[UR4][R6.64+-0x10] ;  /* 0xfffff004060a7981 */ /* 0x000f62000c1e1b00 */
[----:B--2---:R-:W-:-:S03]  /*02e0*/  DADD R20, R20, R22 ;  /* 0x0000000014147229 */ /* 0x004fc60000000016 */
[----:B------:R-:W2:Y:S05]  /*02f0*/  LDG.E.64 R22, desc[UR4][R6.64+-0x8] ;  /* 0xfffff80406167981 */ /* 0x000eaa000c1e1b00 */
[----:B---3--:R-:W-:Y:S02]  /*0300*/  DADD R8, R20, R8 ;  /* 0x0000000014087229 */ /* 0x008fe40000000008 */
[----:B------:R-:W3:Y:S06]  /*0310*/  LDG.E.64 R20, desc[UR4][R6.64] ;  /* 0x0000000406147981 */ /* 0x000eec000c1e1b00 */
[----:B----4-:R-:W-:-:S02]  /*0320*/  DADD R18, R8, R18 ;  /* 0x0000000008127229 */ /* 0x010fc40000000012 */
[----:B------:R-:W4:Y:S06]  /*0330*/  LDG.E.64 R8, desc[UR4][R6.64+0x8] ;  /* 0x0000080406087981 */ /* 0x000f2c000c1e1b00 */
[----:B-----5:R-:W-:Y:S02]  /*0340*/  DADD R16, R18, R16 ;  /* 0x0000000012107229 */ /* 0x020fe40000000010 */
[----:B------:R-:W5:Y:S06]  /*0350*/  LDG.E.64 R18, desc[UR4][R6.64+0x10] ;  /* 0x0000100406127981 */ /* 0x000f6c000c1e1b00 */
[----:B------:R-:W-:-:S02]  /*0360*/  DADD R14, R16, R14 ;  /* 0x00000000100e7229 */ /* 0x000fc4000000000e */
[----:B------:R-:W5:Y:S06]  /*0370*/  LDG.E.64 R16, desc[UR4][R6.64+0x18] ;  /* 0x0000180406107981 */ /* 0x000f6c000c1e1b00 */
[----:B------:R-:W-:Y:S02]  /*0380*/  DADD R12, R14, R12 ;  /* 0x000000000e0c7229 */ /* 0x000fe4000000000c */
[----:B------:R-:W5:Y:S06]  /*0390*/  LDG.E.64 R14, desc[UR4][R6.64+0x20] ;  /* 0x00002004060e7981 */ /* 0x000f6c000c1e1b00 */
[----:B------:R-:W-:-:S02]  /*03a0*/  DADD R10, R12, R10 ;  /* 0x000000000c0a7229 */ /* 0x000fc4000000000a */
[----:B------:R-:W5:Y:S06]  /*03b0*/  LDG.E.64 R12, desc[UR4][R6.64+0x28] ;  /* 0x00002804060c7981 */ /* 0x000f6c000c1e1b00 */
[----:B--2---:R-:W-:Y:S02]  /*03c0*/  DADD R22, R10, R22 ;  /* 0x000000000a167229 */ /* 0x004fe40000000016 */
[----:B------:R-:W2:Y:S06]  /*03d0*/  LDG.E.64 R10, desc[UR4][R6.64+0x30] ;  /* 0x00003004060a7981 */ /* 0x000eac000c1e1b00 */
[----:B---3--:R-:W-:-:S02]  /*03e0*/  DADD R20, R22, R20 ;  /* 0x0000000016147229 */ /* 0x008fc40000000014 */
[----:B------:R0:W3:Y:S01]  /*03f0*/  LDG.E.64 R22, desc[UR4][R6.64+0x38] ;  /* 0x0000380406167981 */ /* 0x0000e2000c1e1b00 */
[----:B------:R-:W-:Y:S02]  /*0400*/  IADD3 R24, P1, PT, R24, -0x10, RZ ;  /* 0xfffffff018187810 */ /* 0x000fe40007f3e0ff */
[----:B------:R-:W-:Y:S02]  /*0410*/  IADD3 R25, P2, PT, R25, 0x10, RZ ;  /* 0x0000001019197810 */ /* 0x000fe40007f5e0ff */
[----:B------:R-:W-:Y:S01]  /*0420*/  IADD3.X R2, PT, PT, R2, -0x1, RZ, P1, !PT ;  /* 0xffffffff02027810 */ /* 0x000fe20000ffe4ff */
[----:B----4-:R-:W-:Y:S01]  /*0430*/  DADD R8, R20, R8 ;  /* 0x0000000014087229 */ /* 0x010fe20000000008 */
[----:B------:R-:W-:Y:S01]  /*0440*/  ISETP.NE.U32.AND P1, PT, R24, RZ, PT ;  /* 0x000000ff1800720c */ /* 0x000fe20003f25070 */
[----:B------:R-:W-:Y:S01]  /*0450*/  IMAD.X R4, RZ, RZ, R4, P2 ;  /* 0x000000ffff047224 */ /* 0x000fe200010e0604 */
[----:B0-----:R-:W-:Y:S02]  /*0460*/  IADD3 R6, P3, PT, R6, 0x80, RZ ;  /* 0x0000008006067810 */ /* 0x001fe40007f7e0ff */
[----:B------:R-:W-:-:S03]  /*0470*/  ISETP.NE.AND.EX P1, PT, R2, RZ, PT, P1 ;  /* 0x000000ff0200720c */ /* 0x000fc60003f25310 */
[----:B-----5:R-:W-:Y:S01]  /*0480*/  DADD R8, R8, R18 ;  /* 0x0000000008087229 */ /* 0x020fe20000000012 */
[----:B------:R-:W-:-:S07]  /*0490*/  IMAD.X R7, RZ, RZ, R7, P3 ;  /* 0x000000ffff077224 */ /* 0x000fce00018e0607 */
[----:B------:R-:W-:-:S08]  /*04a0*/  DADD R8, R8, R16 ;  /* 0x0000000008087229 */ /* 0x000fd00000000010 */
[----:B------:R-:W-:-:S08]  /*04b0*/  DADD R8, R8, R14 ;  /* 0x0000000008087229 */ /* 0x000fd0000000000e */
[----:B------:R-:W-:-:S08]  /*04c0*/  DADD R8, R8, R12 ;  /* 0x0000000008087229 */ /* 0x000fd0000000000c */
[----:B--2---:R-:W-:-:S08]  /*04d0*/  DADD R8, R8, R10 ;  /* 0x0000000008087229 */ /* 0x004fd0000000000a */
[----:B---3--:R-:W-:Y:S01]  /*04e0*/  DADD R22, R8, R22 ;  /* 0x0000000008167229 */ /* 0x008fe20000000016 */
[----:B------:R-:W-:Y:S10]  /*04f0*/  @P1 BRA `(.L_x_32) ;  /* 0xfffffffc005c1947 */ /* 0x000ff4000383ffff */
.L_x_31:
[----:B------:R-:W-:Y:S05]  /*0500*/  BSYNC.RECONVERGENT B1 ;  /* 0x0000000000017941 */ /* 0x000fea0003800200 */
.L_x_30:
        /* <DEDUP_REMOVED lines=10> */
[----:B------:R-:W-:-:S05]  /*05b0*/  LEA.HI.X R27, R25, UR7, R4, 0x3, P0 ;  /* 0x00000007191b7c11 */ /* 0x000fca00080f1c04 */
[----:B------:R-:W2:Y:S04]  /*05c0*/  LDG.E.64 R18, desc[UR4][R26.64] ;  /* 0x000000041a127981 */ /* 0x000ea8000c1e1b00 */
[----:B------:R-:W3:Y:S04]  /*05d0*/  LDG.E.64 R16, desc[UR4][R26.64+0x8] ;  /* 0x000008041a107981 */ /* 0x000ee8000c1e1b00 */
[----:B------:R-:W4:Y:S04]  /*05e0*/  LDG.E.64 R14, desc[UR4][R26.64+0x10] ;  /* 0x000010041a0e7981 */ /* 0x000f28000c1e1b00 */
[----:B------:R-:W5:Y:S04]  /*05f0*/  LDG.E.64 R12, desc[UR4][R26.64+0x18] ;  /* 0x000018041a0c7981 */ /* 0x000f68000c1e1b00 */
[----:B------:R-:W5:Y:S04]  /*0600*/  LDG.E.64 R10, desc[UR4][R26.64+0x20] ;  /* 0x000020041a0a7981 */ /* 0x000f68000c1e1b00 */
[----:B------:R-:W5:Y:S04]  /*0610*/  LDG.E.64 R8, desc[UR4][R26.64+0x28] ;  /* 0x000028041a087981 */ /* 0x000f68000c1e1b00 */
[----:B------:R-:W5:Y:S04]  /*0620*/  LDG.E.64 R6, desc[UR4][R26.64+0x30] ;  /* 0x000030041a067981 */ /* 0x000f68000c1e1b00 */
[----:B------:R-:W5:Y:S01]  /*0630*/  LDG.E.64 R20, desc[UR4][R26.64+0x38] ;  /* 0x000038041a147981 */ /* 0x000f62000c1e1b00 */
[----:B------:R-:W-:-:S05]  /*0640*/  IADD3 R25, P0, PT, R25, 0x8, RZ ;  /* 0x0000000819197810 */ /* 0x000fca0007f1e0ff */
[----:B------:R-:W-:Y:S01]  /*0650*/  IMAD.X R4, RZ, RZ, R4, P0 ;  /* 0x000000ffff047224 */ /* 0x000fe200000e0604 */
[----:B--2---:R-:W-:-:S08]  /*0660*/  DADD R18, R22, R18 ;  /* 0x0000000016127229 */ /* 0x004fd00000000012 */
[----:B---3--:R-:W-:-:S08]  /*0670*/  DADD R16, R18, R16 ;  /* 0x0000000012107229 */ /* 0x008fd00000000010 */
[----:B----4-:R-:W-:-:S08]  /*0680*/  DADD R14, R16, R14 ;  /* 0x00000000100e7229 */ /* 0x010fd0000000000e */
[----:B-----5:R-:W-:-:S08]  /*0690*/  DADD R12, R14, R12 ;  /* 0x000000000e0c7229 */ /* 0x020fd0000000000c */
[----:B------:R-:W-:-:S08]  /*06a0*/  DADD R10, R12, R10 ;  /* 0x000000000c0a7229 */ /* 0x000fd0000000000a */
[----:B------:R-:W-:-:S08]  /*06b0*/  DADD R8, R10, R8 ;  /* 0x000000000a087229 */ /* 0x000fd00000000008 */
[----:B------:R-:W-:-:S08]  /*06c0*/  DADD R6, R8, R6 ;  /* 0x0000000008067229 */ /* 0x000fd00000000006 */
[----:B------:R-:W-:-:S11]  /*06d0*/  DADD R22, R6, R20 ;  /* 0x0000000006167229 */ /* 0x000fd60000000014 */
.L_x_34:
[----:B------:R-:W-:Y:S05]  /*06e0*/  BSYNC.RECONVERGENT B1 ;  /* 0x0000000000017941 */ /* 0x000fea0003800200 */
.L_x_33:
[----:B------:R-:W-:Y:S05]  /*06f0*/  @!P1 BRA `(.L_x_29) ;  /* 0x0000000000889947 */ /* 0x000fea0003800000 */
[----:B------:R-:W-:-:S04]  /*0700*/  ISETP.GE.U32.AND P0, PT, R2, 0x4, PT ;  /* 0x000000040200780c */ /* 0x000fc80003f06070 */
[----:B------:R-:W-:-:S13]  /*0710*/  ISETP.GE.U32.AND.EX P0, PT, RZ, RZ, PT, P0 ;  /* 0x000000ffff00720c */ /* 0x000fda0003f06100 */
[----:B------:R-:W0:Y:S02]  /*0720*/  @P0 LDC.64 R6, c[0x0][0x388] ;  /* 0x0000e200ff060b82 */ /* 0x000e240000000a00 */
[----:B0-----:R-:W-:-:S04]  /*0730*/  @P0 LEA R6, P1, R25, R6, 0x3 ;  /* 0x0000000619060211 */ /* 0x001fc800078218ff */
[----:B------:R-:W-:-:S05]  /*0740*/  @P0 LEA.HI.X R7, R25, R7, R4, 0x3, P1 ;  /* 0x0000000719070211 */ /* 0x000fca00008f1c04 */
[----:B------:R-:W2:Y:S04]  /*0750*/  @P0 LDG.E.64 R8, desc[UR4][R6.64] ;  /* 0x0000000406080981 */ /* 0x000ea8000c1e1b00 */
[----:B------:R-:W3:Y:S04]  /*0760*/  @P0 LDG.E.64 R10, desc[UR4][R6.64+0x8] ;  /* 0x00000804060a0981 */ /* 0x000ee8000c1e1b00 */
[----:B------:R-:W4:Y:S04]  /*0770*/  @P0 LDG.E.64 R12, desc[UR4][R6.64+0x10] ;  /* 0x00001004060c0981 */ /* 0x000f28000c1e1b00 */
[----:B------:R-:W5:Y:S01]  /*0780*/  @P0 LDG.E.64 R14, desc[UR4][R6.64+0x18] ;  /* 0x00001804060e0981 */ /* 0x000f62000c1e1b00 */
[----:B------:R-:W-:-:S05]  /*0790*/  @P0 IADD3 R25, P2, PT, R25, 0x4, RZ ;  /* 0x0000000419190810 */ /* 0x000fca0007f5e0ff */
[----:B------:R-:W-:Y:S01]  /*07a0*/  @P0 IMAD.X R4, RZ, RZ, R4, P2 ;  /* 0x000000ffff040224 */ /* 0x000fe200010e0604 */
[----:B--2---:R-:W-:-:S08]  /*07b0*/  @P0 DADD R8, R22, R8 ;  /* 0x0000000016080229 */ /* 0x004fd00000000008 */
[----:B---3--:R-:W-:Y:S01]  /*07c0*/  @P0 DADD R8, R8, R10 ;  /* 0x0000000008080229 */ /* 0x008fe2000000000a */
[----:B------:R-:W-:Y:S01]  /*07d0*/  LOP3.LUT R10, R3, 0x3, RZ, 0xc0, !PT ;  /* 0x00000003030a7812 */ /* 0x000fe200078ec0ff */
[----:B------:R-:W-:-:S03]  /*07e0*/  IMAD.MOV.U32 R11, RZ, RZ, RZ ;  /* 0x000000ffff0b7224 */ /* 0x000fc600078e00ff */
[----:B------:R-:W-:-:S03]  /*07f0*/  ISETP.NE.U32.AND P1, PT, R10, RZ, PT ;  /* 0x000000ff0a00720c */ /* 0x000fc60003f25070 */
[----:B----4-:R-:W-:Y:S01]  /*0800*/  @P0 DADD R8, R8, R12 ;  /* 0x0000000008080229 */ /* 0x010fe2000000000c */
[----:B------:R-:W-:-:S07]  /*0810*/  ISETP.NE.AND.EX P1, PT, R11, RZ, PT, P1 ;  /* 0x000000ff0b00720c */ /* 0x000fce0003f25310 */
[----:B-----5:R-:W-:-:S06]  /*0820*/  @P0 DADD R22, R8, R14 ;  /* 0x0000000008160229 */ /* 0x020fcc000000000e */
[----:B------:R-:W-:Y:S05]  /*0830*/  @!P1 BRA `(.L_x_29) ;  /* 0x0000000000389947 */ /* 0x000fea0003800000 */
[----:B------:R-:W0:Y:S02]  /*0840*/  LDCU.64 UR6, c[0x0][0x388] ;  /* 0x00007100ff0677ac */ /* 0x000e240008000a00 */
[----:B0-----:R-:W-:-:S04]  /*0850*/  LEA R5, P0, R25, UR6, 0x3 ;  /* 0x0000000619057c11 */ /* 0x001fc8000f8018ff */
[----:B------:R-:W-:-:S09]  /*0860*/  LEA.HI.X R4, R25, UR7, R4, 0x3, P0 ;  /* 0x0000000719047c11 */ /* 0x000fd200080f1c04 */
.L_x_35:
[----:B------:R-:W-:Y:S02]  /*0870*/  IMAD.MOV.U32 R2, RZ, RZ, R5 ;  /* 0x000000ffff027224 */ /* 0x000fe400078e0005 */
[----:B------:R-:W-:-:S06]  /*0880*/  IMAD.MOV.U32 R3, RZ, RZ, R4 ;  /* 0x000000ffff037224 */ /* 0x000fcc00078e0004 */
[----:B------:R-:W2:Y:S01]  /*0890*/  LDG.E.64 R2, desc[UR4][R2.64] ;  /* 0x0000000402027981 */ /* 0x000ea2000c1e1b00 */
[----:B------:R-:W-:Y:S02]  /*08a0*/  IADD3 R10, P0, PT, R10, -0x1, RZ ;  /* 0xffffffff0a0a7810 */ /* 0x000fe40007f1e0ff */
[----:B------:R-:W-:Y:S02]  /*08b0*/  IADD3 R5, P1, PT, R5, 0x8, RZ ;  /* 0x0000000805057810 */ /* 0x000fe40007f3e0ff */
[----:B------:R-:W-:Y:S02]  /*08c0*/  IADD3.X R11, PT, PT, R11, -0x1, RZ, P0, !PT ;  /* 0xffffffff0b0b7810 */ /* 0x000fe400007fe4ff */
[----:B------:R-:W-:Y:S01]  /*08d0*/  ISETP.NE.U32.AND P0, PT, R10, RZ, PT ;  /* 0x000000ff0a00720c */ /* 0x000fe20003f05070 */
[----:B------:R-:W-:-:S03]  /*08e0*/  IMAD.X R4, RZ, RZ, R4, P1 ;  /* 0x000000ffff047224 */ /* 0x000fc600008e0604 */
[----:B------:R-:W-:Y:S01]  /*08f0*/  ISETP.NE.AND.EX P0, PT, R11, RZ, PT, P0 ;  /* 0x000000ff0b00720c */ /* 0x000fe20003f05300 */
[----:B--2---:R-:W-:-:S12]  /*0900*/  DADD R22, R2, R22 ;  /* 0x0000000002167229 */ /* 0x004fd80000000016 */
[----:B------:R-:W-:Y:S05]  /*0910*/  @P0 BRA `(.L_x_35) ;  /* 0xfffffffc00d40947 */ /* 0x000fea000383ffff */
.L_x_29:
[----:B------:R-:W-:Y:S05]  /*0920*/  BSYNC.RECONVERGENT B0 ;  /* 0x0000000000007941 */ /* 0x000fea0003800200 */
.L_x_28:
[----:B------:R-:W0:Y:S02]  /*0930*/  LDC.64 R2, c[0x0][0x390] ;  /* 0x0000e400ff027b82 */ /* 0x000e240000000a00 */
[----:B0-----:R-:W-:-:S05]  /*0940*/  IMAD.WIDE.U32 R2, R0, 0x8, R2 ;  /* 0x0000000800027825 */ /* 0x001fca00078e0002 */
[----:B------:R-:W-:Y:S01]  /*0950*/  STG.E.64 desc[UR4][R2.64], R22 ;  /* 0x0000001602007986 */ /* 0x000fe2000c101b04 */
[----:B------:R-:W-:Y:S05]  /*0960*/  EXIT ;  /* 0x000000000000794d */ /* 0x000fea0003800000 */
.L_x_36:
        /* <DEDUP_REMOVED lines=9> */
.L_x_104:


//--------------------- .text.sparse_sum_rows_csr_f32 --------------------------
	.section	.text.sparse_sum_rows_csr_f32,"ax",@progbits
	.align	128
        .global         sparse_sum_rows_csr_f32
        .type           sparse_sum_rows_csr_f32,@function
        .size           sparse_sum_rows_csr_f32,(.L_x_105 - sparse_sum_rows_csr_f32)
        .other          sparse_sum_rows_csr_f32,@"STO_CUDA_ENTRY STV_DEFAULT"
sparse_sum_rows_csr_f32:
.text.sparse_sum_rows_csr_f32:
        /* <DEDUP_REMOVED lines=14> */
[----:B------:R-:W-:Y:S01]  /*00e0*/  IMAD.MOV.U32 R4, RZ, RZ, RZ ;  /* 0x000000ffff047224 */ /* 0x000fe200078e00ff */
[----:B--2---:R-:W-:-:S04]  /*00f0*/  ISETP.GE.U32.AND P0, PT, R10, R8, PT ;  /* 0x000000080a00720c */ /* 0x004fc80003f06070 */
[----:B------:R-:W-:-:S13]  /*0100*/  ISETP.GE.AND.EX P0, PT, R11, R9, PT, P0 ;  /* 0x000000090b00720c */ /* 0x000fda0003f06300 */
[----:B------:R-:W-:Y:S05]  /*0110*/  @P0 BRA `(.L_x_38) ;  /* 0x0000000400fc0947 */ /* 0x000fea0003800000 */
[----:B------:R-:W-:Y:S01]  /*0120*/  IMAD.MOV.U32 R5, RZ, RZ, R10 ;  /* 0x000000ffff057224 */ /* 0x000fe200078e000a */
[----:B------:R-:W-:Y:S01]  /*0130*/  BSSY.RECONVERGENT B1, `(.L_x_39) ;  /* 0x000003d000017945 */ /* 0x000fe20003800200 */
[----:B------:R-:W-:Y:S02]  /*0140*/  IMAD.MOV.U32 R6, RZ, RZ, R11 ;  /* 0x000000ffff067224 */ /* 0x000fe400078e000b */
[----:B------:R-:W-:Y:S01]  /*0150*/  HFMA2 R4, -RZ, RZ, 0, 0 ;  /* 0x00000000ff047431 */ /* 0x000fe200000001ff */
[CC--:B------:R-:W-:Y:S02]  /*0160*/  IADD3 R2, P0, PT, -R8.reuse, R5.reuse, RZ ;  /* 0x0000000508027210 */ /* 0x0c0fe40007f1e1ff */
[----:B------:R-:W-:Y:S02]  /*0170*/  IADD3 R7, P2, PT, R8, -R5, RZ ;  /* 0x8000000508077210 */ /* 0x000fe40007f5e0ff */
[----:B------:R-:W-:Y:S01]  /*0180*/  ISETP.GT.U32.AND P1, PT, R2, -0x10, PT ;  /* 0xfffffff00200780c */ /* 0x000fe20003f24070 */
[----:B------:R-:W-:Y:S01]  /*0190*/  IMAD.X R2, R6, 0x1, ~R9, P0 ;  /* 0x0000000106027824 */ /* 0x000fe200000e0e09 */
[----:B------:R-:W-:Y:S01]  /*01a0*/  LOP3.LUT R23, R7, 0xf, RZ, 0xc0, !PT ;  /* 0x0000000f07177812 */ /* 0x000fe200078ec0ff */
[----:B------:R-:W-:-:S03]  /*01b0*/  IMAD.X R12, R9, 0x1, ~R6, P2 ;  /* 0x00000001090c7824 */ /* 0x000fc600010e0e06 */
[----:B------:R-:W-:Y:S02]  /*01c0*/  ISETP.GT.U32.AND.EX P1, PT, R2, -0x1, PT, P1 ;  /* 0xffffffff0200780c */ /* 0x000fe40003f24110 */
[----:B------:R-:W-:-:S04]  /*01d0*/  ISETP.NE.U32.AND P0, PT, R23, RZ, PT ;  /* 0x000000ff1700720c */ /* 0x000fc80003f05070 */
[----:B------:R-:W-:-:S07]  /*01e0*/  ISETP.NE.AND.EX P0, PT, RZ, RZ, PT, P0 ;  /* 0x000000ffff00720c */ /* 0x000fce0003f05300 */
[----:B------:R-:W-:Y:S06]  /*01f0*/  @P1 BRA `(.L_x_40) ;  /* 0x0000000000c01947 */ /* 0x000fec0003800000 */
[----:B------:R-:W0:Y:S01]  /*0200*/  LDCU.64 UR6, c[0x0][0x388] ;  /* 0x00007100ff0677ac */ /* 0x000e220008000a00 */
[----:B------:R-:W-:Y:S01]  /*0210*/  LOP3.LUT R25, R7, 0xfffffff0, RZ, 0xc0, !PT ;  /* 0xfffffff007197812 */ /* 0x000fe200078ec0ff */
[----:B------:R-:W-:Y:S01]  /*0220*/  IMAD.MOV.U32 R4, RZ, RZ, RZ ;  /* 0x000000ffff047224 */ /* 0x000fe200078e00ff */
[----:B0-----:R-:W-:-:S04]  /*0230*/  LEA R2, P1, R5, UR6, 0x2 ;  /* 0x0000000605027c11 */ /* 0x001fc8000f8210ff */
[----:B------:R-:W-:Y:S02]  /*0240*/  IADD3 R2, P2, PT, R2, 0x20, RZ ;  /* 0x0000002002027810 */ /* 0x000fe40007f5e0ff */
[----:B------:R-:W-:-:S05]  /*0250*/  LEA.HI.X R3, R5, UR7, R6, 0x2, P1 ;  /* 0x0000000705037c11 */ /* 0x000fca00088f1406 */
[----:B------:R-:W-:-:S07]  /*0260*/  IMAD.X R3, RZ, RZ, R3, P2 ;  /* 0x000000ffff037224 */ /* 0x000fce00010e0603 */
.L_x_41:
[----:B------:R-:W2:Y:S04]  /*0270*/  LDG.E R21, desc[UR4][R2.64+-0x20] ;  /* 0xffffe00402157981 */ /* 0x000ea8000c1e1900 */
[----:B------:R-:W3:Y:S04]  /*0280*/  LDG.E R22, desc[UR4][R2.64+-0x1c] ;  /* 0xffffe40402167981 */ /* 0x000ee8000c1e1900 */
[----:B------:R-:W4:Y:S04]  /*0290*/  LDG.E R24, desc[UR4][R2.64+-0x18] ;  /* 0xffffe80402187981 */ /* 0x000f28000c1e1900 */
[----:B------:R-:W5:Y:S04]  /*02a0*/  LDG.E R26, desc[UR4][R2.64+-0x14] ;  /* 0xffffec04021a7981 */ /* 0x000f68000c1e1900 */
        /* <DEDUP_REMOVED lines=11> */
[----:B------:R0:W5:Y:S01]  /*0360*/  LDG.E R8, desc[UR4][R2.64+0x1c] ;  /* 0x00001c0402087981 */ /* 0x000162000c1e1900 */
[----:B------:R-:W-:-:S02]  /*0370*/  IADD3 R25, P1, PT, R25, -0x10, RZ ;  /* 0xfffffff019197810 */ /* 0x000fc40007f3e0ff */
[----:B------:R-:W-:Y:S02]  /*0380*/  IADD3 R5, P2, PT, R5, 0x10, RZ ;  /* 0x0000001005057810 */ /* 0x000fe40007f5e0ff */
[----:B------:R-:W-:Y:S02]  /*0390*/  IADD3.X R12, PT, PT, R12, -0x1, RZ, P1, !PT ;  /* 0xffffffff0c0c7810 */ /* 0x000fe40000ffe4ff */
[----:B------:R-:W-:Y:S02]  /*03a0*/  ISETP.NE.U32.AND P1, PT, R25, RZ, PT ;  /* 0x000000ff1900720c */ /* 0x000fe40003f25070 */
[----:B------:R-:W-:Y:S02]  /*03b0*/  IADD3.X R6, PT, PT, RZ, R6, RZ, P2, !PT ;  /* 0x00000006ff067210 */ /* 0x000fe400017fe4ff */
[----:B------:R-:W-:Y:S02]  /*03c0*/  ISETP.NE.AND.EX P1, PT, R12, RZ, PT, P1 ;  /* 0x000000ff0c00720c */ /* 0x000fe40003f25310 */
[----:B0-----:R-:W-:-:S05]  /*03d0*/  IADD3 R2, P3, PT, R2, 0x40, RZ ;  /* 0x0000004002027810 */ /* 0x001fca0007f7e0ff */
[----:B------:R-:W-:Y:S02]  /*03e0*/  IMAD.X R3, RZ, RZ, R3, P3 ;  /* 0x000000ffff037224 */ /* 0x000fe400018e0603 */
[----:B--2---:R-:W-:-:S04]  /*03f0*/  FADD R21, R21, R4 ;  /* 0x0000000415157221 */ /* 0x004fc80000000000 */
[----:B---3--:R-:W-:-:S04]  /*0400*/  FADD R21, R21, R22 ;  /* 0x0000001615157221 */ /* 0x008fc80000000000 */
[----:B----4-:R-:W-:-:S04]  /*0410*/  FADD R21, R21, R24 ;  /* 0x0000001815157221 */ /* 0x010fc80000000000 */
[----:B-----5:R-:W-:-:S04]  /*0420*/  FADD R21, R21, R26 ;  /* 0x0000001a15157221 */ /* 0x020fc80000000000 */
[----:B------:R-:W-:-:S04]  /*0430*/  FADD R20, R21, R20 ;  /* 0x0000001415147221 */ /* 0x000fc80000000000 */
        /* <DEDUP_REMOVED lines=10> */
[----:B------:R-:W-:Y:S01]  /*04e0*/  FADD R4, R9, R8 ;  /* 0x0000000809047221 */ /* 0x000fe20000000000 */
[----:B------:R-:W-:Y:S06]  /*04f0*/  @P1 BRA `(.L_x_41) ;  /* 0xfffffffc005c1947 */ /* 0x000fec000383ffff */
.L_x_40:
[----:B------:R-:W-:Y:S05]  /*0500*/  BSYNC.RECONVERGENT B1 ;  /* 0x0000000000017941 */ /* 0x000fea0003800200 */
.L_x_39:
        /* <DEDUP_REMOVED lines=11> */
[----:B------:R-:W2:Y:S04]  /*05c0*/  LDG.E R9, desc[UR4][R2.64] ;  /* 0x0000000402097981 */ /* 0x000ea8000c1e1900 */
[----:B------:R-:W3:Y:S04]  /*05d0*/  LDG.E R8, desc[UR4][R2.64+0x4] ;  /* 0x0000040402087981 */ /* 0x000ee8000c1e1900 */
[----:B------:R-:W4:Y:S04]  /*05e0*/  LDG.E R11, desc[UR4][R2.64+0x8] ;  /* 0x00000804020b7981 */ /* 0x000f28000c1e1900 */
[----:B------:R-:W5:Y:S04]  /*05f0*/  LDG.E R13, desc[UR4][R2.64+0xc] ;  /* 0x00000c04020d7981 */ /* 0x000f68000c1e1900 */
[----:B------:R-:W5:Y:S04]  /*0600*/  LDG.E R15, desc[UR4][R2.64+0x10] ;  /* 0x00001004020f7981 */ /* 0x000f68000c1e1900 */
[----:B------:R-:W5:Y:S04]  /*0610*/  LDG.E R17, desc[UR4][R2.64+0x14] ;  /* 0x0000140402117981 */ /* 0x000f68000c1e1900 */
[----:B------:R-:W5:Y:S04]  /*0620*/  LDG.E R19, desc[UR4][R2.64+0x18] ;  /* 0x0000180402137981 */ /* 0x000f68000c1e1900 */
[----:B------:R-:W5:Y:S01]  /*0630*/  LDG.E R21, desc[UR4][R2.64+0x1c] ;  /* 0x00001c0402157981 */ /* 0x000f62000c1e1900 */
[----:B------:R-:W-:-:S05]  /*0640*/  IADD3 R5, P0, PT, R5, 0x8, RZ ;  /* 0x0000000805057810 */ /* 0x000fca0007f1e0ff */
        /* <DEDUP_REMOVED lines=8> */
[----:B------:R-:W-:-:S07]  /*06d0*/  FADD R4, R8, R21 ;  /* 0x0000001508047221 */ /* 0x000fce0000000000 */
.L_x_43:
[----:B------:R-:W-:Y:S05]  /*06e0*/  BSYNC.RECONVERGENT B1 ;  /* 0x0000000000017941 */ /* 0x000fea0003800200 */
.L_x_42:
[----:B------:R-:W-:Y:S05]  /*06f0*/  @!P1 BRA `(.L_x_38) ;  /* 0x0000000000849947 */ /* 0x000fea0003800000 */
[----:B------:R-:W-:-:S04]  /*0700*/  ISETP.GE.U32.AND P0, PT, R10, 0x4, PT ;  /* 0x000000040a00780c */ /* 0x000fc80003f06070 */
[----:B------:R-:W-:-:S13]  /*0710*/  ISETP.GE.U32.AND.EX P0, PT, RZ, RZ, PT, P0 ;  /* 0x000000ffff00720c */ /* 0x000fda0003f06100 */
[----:B------:R-:W0:Y:S02]  /*0720*/  @P0 LDC.64 R2, c[0x0][0x388] ;  /* 0x0000e200ff020b82 */ /* 0x000e240000000a00 */
[----:B0-----:R-:W-:-:S04]  /*0730*/  @P0 LEA R2, P1, R5, R2, 0x2 ;  /* 0x0000000205020211 */ /* 0x001fc800078210ff */
[----:B------:R-:W-:-:S05]  /*0740*/  @P0 LEA.HI.X R3, R5, R3, R6, 0x2, P1 ;  /* 0x0000000305030211 */ /* 0x000fca00008f1406 */
[----:B------:R-:W2:Y:S04]  /*0750*/  @P0 LDG.E R9, desc[UR4][R2.64] ;  /* 0x0000000402090981 */ /* 0x000ea8000c1e1900 */
[----:B------:R-:W3:Y:S04]  /*0760*/  @P0 LDG.E R10, desc[UR4][R2.64+0x4] ;  /* 0x00000404020a0981 */ /* 0x000ee8000c1e1900 */
[----:B------:R-:W4:Y:S04]  /*0770*/  @P0 LDG.E R12, desc[UR4][R2.64+0x8] ;  /* 0x00000804020c0981 */ /* 0x000f28000c1e1900 */
[----:B------:R-:W5:Y:S01]  /*0780*/  @P0 LDG.E R14, desc[UR4][R2.64+0xc] ;  /* 0x00000c04020e0981 */ /* 0x000f62000c1e1900 */
[----:B------:R-:W-:Y:S01]  /*0790*/  LOP3.LUT R7, R7, 0x3, RZ, 0xc0, !PT ;  /* 0x0000000307077812 */ /* 0x000fe200078ec0ff */
[----:B------:R-:W-:Y:S01]  /*07a0*/  IMAD.MOV.U32 R8, RZ, RZ, RZ ;  /* 0x000000ffff087224 */ /* 0x000fe200078e00ff */
[----:B------:R-:W-:-:S02]  /*07b0*/  @P0 IADD3 R5, P2, PT, R5, 0x4, RZ ;  /* 0x0000000405050810 */ /* 0x000fc40007f5e0ff */
[----:B------:R-:W-:-:S03]  /*07c0*/  ISETP.NE.U32.AND P1, PT, R7, RZ, PT ;  /* 0x000000ff0700720c */ /* 0x000fc60003f25070 */
[----:B------:R-:W-:Y:S01]  /*07d0*/  @P0 IMAD.X R6, RZ, RZ, R6, P2 ;  /* 0x000000ffff060224 */ /* 0x000fe200010e0606 */
[----:B------:R-:W-:Y:S01]  /*07e0*/  ISETP.NE.AND.EX P1, PT, R8, RZ, PT, P1 ;  /* 0x000000ff0800720c */ /* 0x000fe20003f25310 */
[----:B--2---:R-:W-:-:S04]  /*07f0*/  @P0 FADD R9, R4, R9 ;  /* 0x0000000904090221 */ /* 0x004fc80000000000 */
[----:B---3--:R-:W-:-:S04]  /*0800*/  @P0 FADD R9, R9, R10 ;  /* 0x0000000a09090221 */ /* 0x008fc80000000000 */
[----:B----4-:R-:W-:-:S04]  /*0810*/  @P0 FADD R9, R9, R12 ;  /* 0x0000000c09090221 */ /* 0x010fc80000000000 */
[----:B-----5:R-:W-:Y:S01]  /*0820*/  @P0 FADD R4, R9, R14 ;  /* 0x0000000e09040221 */ /* 0x020fe20000000000 */
[----:B------:R-:W-:Y:S06]  /*0830*/  @!P1 BRA `(.L_x_38) ;  /* 0x0000000000349947 */ /* 0x000fec0003800000 */
[----:B------:R-:W0:Y:S02]  /*0840*/  LDCU.64 UR6, c[0x0][0x388] ;  /* 0x00007100ff0677ac */ /* 0x000e240008000a00 */
[----:B0-----:R-:W-:-:S04]  /*0850*/  LEA R2, P0, R5, UR6, 0x2 ;  /* 0x0000000605027c11 */ /* 0x001fc8000f8010ff */
[----:B------:R-:W-:-:S09]  /*0860*/  LEA.HI.X R5, R5, UR7, R6, 0x2, P0 ;  /* 0x0000000705057c11 */ /* 0x000fd200080f1406 */
.L_x_44:
[----:B------:R-:W-:-:S06]  /*0870*/  MOV R3, R5 ;  /* 0x0000000500037202 */ /* 0x000fcc0000000f00 */
[----:B------:R0:W2:Y:S01]  /*0880*/  LDG.E R3, desc[UR4][R2.64] ;  /* 0x0000000402037981 */ /* 0x0000a2000c1e1900 */
[----:B------:R-:W-:-:S04]  /*0890*/  IADD3 R7, P0, PT, R7, -0x1, RZ ;  /* 0xffffffff07077810 */ /* 0x000fc80007f1e0ff */
[----:B------:R-:W-:Y:S02]  /*08a0*/  IADD3.X R8, PT, PT, R8, -0x1, RZ, P0, !PT ;  /* 0xffffffff08087810 */ /* 0x000fe400007fe4ff */
[----:B------:R-:W-:Y:S02]  /*08b0*/  ISETP.NE.U32.AND P0, PT, R7, RZ, PT ;  /* 0x000000ff0700720c */ /* 0x000fe40003f05070 */
[----:B0-----:R-:W-:Y:S02]  /*08c0*/  IADD3 R2, P1, PT, R2, 0x4, RZ ;  /* 0x0000000402027810 */ /* 0x001fe40007f3e0ff */
[----:B------:R-:W-:-:S03]  /*08d0*/  ISETP.NE.AND.EX P0, PT, R8, RZ, PT, P0 ;  /* 0x000000ff0800720c */ /* 0x000fc60003f05300 */
[----:B------:R-:W-:Y:S02]  /*08e0*/  IMAD.X R5, RZ, RZ, R5, P1 ;  /* 0x000000ffff057224 */ /* 0x000fe400008e0605 */
[----:B--2---:R-:W-:-:S08]  /*08f0*/  FADD R4, R3, R4 ;  /* 0x0000000403047221 */ /* 0x004fd00000000000 */
[----:B------:R-:W-:Y:S05]  /*0900*/  @P0 BRA `(.L_x_44) ;  /* 0xfffffffc00d80947 */ /* 0x000fea000383ffff */
.L_x_38:
[----:B------:R-:W-:Y:S05]  /*0910*/  BSYNC.RECONVERGENT B0 ;  /* 0x0000000000007941 */ /* 0x000fea0003800200 */
.L_x_37:
[----:B------:R-:W0:Y:S02]  /*0920*/  LDC.64 R2, c[0x0][0x390] ;  /* 0x0000e400ff027b82 */ /* 0x000e240000000a00 */
[----:B0-----:R-:W-:-:S05]  /*0930*/  IMAD.WIDE.U32 R2, R0, 0x4, R2 ;  /* 0x0000000400027825 */ /* 0x001fca00078e0002 */
[----:B------:R-:W-:Y:S01]  /*0940*/  STG.E desc[UR4][R2.64], R4 ;  /* 0x0000000402007986 */ /* 0x000fe2000c101904 */
[----:B------:R-:W-:Y:S05]  /*0950*/  EXIT ;  /* 0x000000000000794d */ /* 0x000fea0003800000 */
.L_x_45:
        /* <DEDUP_REMOVED lines=10> */
.L_x_105:


//--------------------- .text.sparse_sum_f64      --------------------------
	.section	.text.sparse_sum_f64,"ax",@progbits
	.align	128
        .global         sparse_sum_f64
        .type           sparse_sum_f64,@function
        .size           sparse_sum_f64,(.L_x_106 - sparse_sum_f64)
        .other          sparse_sum_f64,@"STO_CUDA_ENTRY STV_DEFAULT"
sparse_sum_f64:
.text.sparse_sum_f64:
[----:B------:R-:W-:Y:S01]  /*0000*/  LDC R1, c[0x0][0x37c] ;  /* 0x0000df00ff017b82 */ /* 0x000fe20000000800 */
[----:B------:R-:W0:Y:S07]  /*0010*/  S2R R9, SR_TID.X ;  /* 0x0000000000097919 */ /* 0x000e2e0000002100 */
[----:B------:R-:W0:Y:S01]  /*0020*/  S2UR UR4, SR_CTAID.X ;  /* 0x00000000000479c3 */ /* 0x000e220000002500 */
[----:B------:R-:W1:Y:S01]  /*0030*/  LDCU UR5, c[0x0][0x390] ;  /* 0x00007200ff0577ac */ /* 0x000e620008000800 */
[----:B------:R-:W-:Y:S01]  /*0040*/  CS2R R2, SRZ ;  /* 0x0000000000027805 */ /* 0x000fe2000001ff00 */
[----:B------:R-:W2:Y:S05]  /*0050*/  LDCU.64 UR6, c[0x0][0x358] ;  /* 0x00006b00ff0677ac */ /* 0x000eaa0008000a00 */
[----:B------:R-:W0:Y:S02]  /*0060*/  LDC R0, c[0x0][0x360] ;  /* 0x0000d800ff007b82 */ /* 0x000e240000000800 */
[----:B0-----:R-:W-:-:S05]  /*0070*/  IMAD R7, R0, UR4, R9 ;  /* 0x0000000400077c24 */ /* 0x001fca000f8e0209 */
[----:B-1----:R-:W-:-:S13]  /*0080*/  ISETP.GE.U32.AND P0, PT, R7, UR5, PT ;  /* 0x0000000507007c0c */ /* 0x002fda000bf06070 */
[----:B------:R-:W0:Y:S02]  /*0090*/  @!P0 LDC.64 R4, c[0x0][0x380] ;  /* 0x0000e000ff048b82 */ /* 0x000e240000000a00 */
[----:B0-----:R-:W-:-:S05]  /*00a0*/  @!P0 IMAD.WIDE.U32 R4, R7, 0x8, R4 ;  /* 0x0000000807048825 */ /* 0x001fca00078e0004 */
[----:B--2---:R-:W2:Y:S01]  /*00b0*/  @!P0 LDG.E.64 R2, desc[UR6][R4.64] ;  /* 0x0000000604028981 */ /* 0x004ea2000c1e1b00 */
[----:B------:R-:W0:Y:S01]  /*00c0*/  S2UR UR5, SR_CgaCtaId ;  /* 0x00000000000579c3 */ /* 0x000e220000008800 */
[----:B------:R-:W-:Y:S01]  /*00d0*/  UMOV UR4, 0x400 ;  /* 0x0000040000047882 */ /* 0x000fe20000000000 */
[----:B------:R-:W-:Y:S02]  /*00e0*/  ISETP.GE.U32.AND P1, PT, R0, 0x2, PT ;  /* 0x000000020000780c */ /* 0x000fe40003f26070 */
[----:B------:R-:W-:Y:S01]  /*00f0*/  ISETP.NE.AND P0, PT, R9, RZ, PT ;  /* 0x000000ff0900720c */ /* 0x000fe20003f05270 */
[----:B0-----:R-:W-:-:S06]  /*0100*/  ULEA UR4, UR5, UR4, 0x18 ;  /* 0x0000000405047291 */ /* 0x001fcc000f8ec0ff */
[----:B------:R-:W-:-:S05]  /*0110*/  LEA R7, R9, UR4, 0x3 ;  /* 0x0000000409077c11 */ /* 0x000fca000f8e18ff */
[----:B--2---:R0:W-:Y:S01]  /*0120*/  STS.64 [R7], R2 ;  /* 0x0000000207007388 */ /* 0x0041e20000000a00 */
[----:B------:R-:W-:Y:S06]  /*0130*/  BAR.SYNC.DEFER_BLOCKING 0x0 ;  /* 0x0000000000007b1d */ /* 0x000fec0000010000 */
[----:B------:R-:W-:Y:S05]  /*0140*/  @!P1 BRA `(.L_x_46) ;  /* 0x00000000002c9947 */ /* 0x000fea0003800000 */
.L_x_47:
[----:B------:R-:W-:-:S04]  /*0150*/  SHF.R.U32.HI R8, RZ, 0x1, R0 ;  /* 0x00000001ff087819 */ /* 0x000fc80000011600 */
[----:B------:R-:W-:-:S13]  /*0160*/  ISETP.GE.U32.AND P1, PT, R9, R8, PT ;  /* 0x000000080900720c */ /* 0x000fda0003f26070 */
[----:B------:R-:W-:Y:S01]  /*0170*/  @!P1 IMAD R6, R8, 0x8, R7 ;  /* 0x0000000808069824 */ /* 0x000fe200078e0207 */
[----:B------:R-:W-:Y:S04]  /*0180*/  @!P1 LDS.64 R4, [R7] ;  /* 0x0000000007049984 */ /* 0x000fe80000000a00 */
[----:B0-----:R-:W0:Y:S02]  /*0190*/  @!P1 LDS.64 R2, [R6] ;  /* 0x0000000006029984 */ /* 0x001e240000000a00 */
[----:B0-----:R-:W-:-:S07]  /*01a0*/  @!P1 DADD R2, R2, R4 ;  /* 0x0000000002029229 */ /* 0x001fce0000000004 */
[----:B------:R1:W-:Y:S01]  /*01b0*/  @!P1 STS.64 [R7], R2 ;  /* 0x0000000207009388 */ /* 0x0003e20000000a00 */
[----:B------:R-:W-:Y:S01]  /*01c0*/  BAR.SYNC.DEFER_BLOCKING 0x0 ;  /* 0x0000000000007b1d */ /* 0x000fe20000010000 */
[----:B------:R-:W-:Y:S01]  /*01d0*/  ISETP.GT.U32.AND P1, PT, R0, 0x3, PT ;  /* 0x000000030000780c */ /* 0x000fe20003f24070 */
[----:B------:R-:W-:-:S12]  /*01e0*/  IMAD.MOV.U32 R0, RZ, RZ, R8 ;  /* 0x000000ffff007224 */ /* 0x000fd800078e0008 */
[----:B-1----:R-:W-:Y:S05]  /*01f0*/  @P1 BRA `(.L_x_47) ;  /* 0xfffffffc00d41947 */ /* 0x002fea000383ffff */
.L_x_46:
[----:B------:R-:W-:Y:S05]  /*0200*/  @P0 EXIT ;  /* 0x000000000000094d */ /* 0x000fea0003800000 */
[----:B------:R-:W1:Y:S01]  /*0210*/  S2UR UR5, SR_CgaCtaId ;  /* 0x00000000000579c3 */ /* 0x000e620000008800 */
[----:B------:R-:W-:-:S07]  /*0220*/  UMOV UR4, 0x400 ;  /* 0x0000040000047882 */ /* 0x000fce0000000000 */
[----:B------:R-:W2:Y:S01]  /*0230*/  LDC.64 R4, c[0x0][0x388] ;  /* 0x0000e200ff047b82 */ /* 0x000ea20000000a00 */
[----:B-1----:R-:W-:-:S09]  /*0240*/  ULEA UR4, UR5, UR4, 0x18 ;  /* 0x0000000405047291 */ /* 0x002fd2000f8ec0ff */
[----:B0-----:R-:W2:Y:S04]  /*0250*/  LDS.64 R2, [UR4] ;  /* 0x00000004ff027984 */ /* 0x001ea80008000a00 */
[----:B--2---:R-:W-:Y:S01]  /*0260*/  REDG.E.ADD.F64.RN.STRONG.GPU desc[UR6][R4.64], R2 ;  /* 0x00000002040079a6 */ /* 0x004fe2000c12ff06 */
[----:B------:R-:W-:Y:S05]  /*0270*/  EXIT ;  /* 0x000000000000794d */ /* 0x000fea0003800000 */
.L_x_48:
        /* <DEDUP_REMOVED lines=16> */
.L_x_106:


//--------------------- .text.sparse_sum_f32      --------------------------
	.section	.text.sparse_sum_f32,"ax",@progbits
	.align	128
        .global         sparse_sum_f32
        .type           sparse_sum_f32,@function
        .size           sparse_sum_f32,(.L_x_107 - sparse_sum_f32)
        .other          sparse_sum_f32,@"STO_CUDA_ENTRY STV_DEFAULT"
sparse_sum_f32:
.text.sparse_sum_f32:
[----:B------:R-:W-:Y:S01]  /*0000*/  LDC R1, c[0x0][0x37c] ;  /* 0x0000df00ff017b82 */ /* 0x000fe20000000800 */
[----:B------:R-:W0:Y:S07]  /*0010*/  S2R R7, SR_TID.X ;  /* 0x0000000000077919 */ /* 0x000e2e0000002100 */
[----:B------:R-:W0:Y:S01]  /*0020*/  S2UR UR4, SR_CTAID.X ;  /* 0x00000000000479c3 */ /* 0x000e220000002500 */
[----:B------:R-:W1:Y:S01]  /*0030*/  LDCU UR5, c[0x0][0x390] ;  /* 0x00007200ff0577ac */ /* 0x000e620008000800 */
[----:B------:R-:W-:Y:S01]  /*0040*/  IMAD.MOV.U32 R4, RZ, RZ, RZ ;  /* 0x000000ffff047224 */ /* 0x000fe200078e00ff */
[----:B------:R-:W2:Y:S05]  /*0050*/  LDCU.64 UR6, c[0x0][0x358] ;  /* 0x00006b00ff0677ac */ /* 0x000eaa0008000a00 */
[----:B------:R-:W0:Y:S02]  /*0060*/  LDC R0, c[0x0][0x360] ;  /* 0x0000d800ff007b82 */ /* 0x000e240000000800 */
[----:B0-----:R-:W-:-:S05]  /*0070*/  IMAD R5, R0, UR4, R7 ;  /* 0x0000000400057c24 */ /* 0x001fca000f8e0207 */
[----:B-1----:R-:W-:-:S13]  /*0080*/  ISETP.GE.U32.AND P0, PT, R5, UR5, PT ;  /* 0x0000000505007c0c */ /* 0x002fda000bf06070 */
[----:B------:R-:W0:Y:S02]  /*0090*/  @!P0 LDC.64 R2, c[0x0][0x380] ;  /* 0x0000e000ff028b82 */ /* 0x000e240000000a00 */
[----:B0-----:R-:W-:-:S05]  /*00a0*/  @!P0 IMAD.WIDE.U32 R2, R5, 0x4, R2 ;  /* 0x0000000405028825 */ /* 0x001fca00078e0002 */
[----:B--2---:R-:W2:Y:S01]  /*00b0*/  @!P0 LDG.E R4, desc[UR6][R2.64] ;  /* 0x0000000602048981 */ /* 0x004ea2000c1e1900 */
[----:B------:R-:W0:Y:S01]  /*00c0*/  S2UR UR5, SR_CgaCtaId ;  /* 0x00000000000579c3 */ /* 0x000e220000008800 */
[----:B------:R-:W-:Y:S01]  /*00d0*/  UMOV UR4, 0x400 ;  /* 0x0000040000047882 */ /* 0x000fe20000000000 */
[----:B------:R-:W-:Y:S02]  /*00e0*/  ISETP.GE.U32.AND P1, PT, R0, 0x2, PT ;  /* 0x000000020000780c */ /* 0x000fe40003f26070 */
[----:B------:R-:W-:Y:S01]  /*00f0*/  ISETP.NE.AND P0, PT, R7, RZ, PT ;  /* 0x000000ff0700720c */ /* 0x000fe20003f05270 */
[----:B0-----:R-:W-:-:S06]  /*0100*/  ULEA UR4, UR5, UR4, 0x18 ;  /* 0x0000000405047291 */ /* 0x001fcc000f8ec0ff */
[----:B------:R-:W-:-:S05]  /*0110*/  LEA R5, R7, UR4, 0x2 ;  /* 0x0000000407057c11 */ /* 0x000fca000f8e10ff */
[----:B--2---:R0:W-:Y:S01]  /*0120*/  STS [R5], R4 ;  /* 0x0000000405007388 */ /* 0x0041e20000000800 */
[----:B------:R-:W-:Y:S06]  /*0130*/  BAR.SYNC.DEFER_BLOCKING 0x0 ;  /* 0x0000000000007b1d */ /* 0x000fec0000010000 */
[----:B------:R-:W-:Y:S05]  /*0140*/  @!P1 BRA `(.L_x_49) ;  /* 0x00000000002c9947 */ /* 0x000fea0003800000 */
.L_x_50:
[----:B------:R-:W-:-:S04]  /*0150*/  SHF.R.U32.HI R6, RZ, 0x1, R0 ;  /* 0x00000001ff067819 */ /* 0x000fc80000011600 */
[----:B------:R-:W-:-:S13]  /*0160*/  ISETP.GE.U32.AND P1, PT, R7, R6, PT ;  /* 0x000000060700720c */ /* 0x000fda0003f26070 */
[----:B------:R-:W-:Y:S01]  /*0170*/  @!P1 IMAD R2, R6, 0x4, R5 ;  /* 0x0000000406029824 */ /* 0x000fe200078e0205 */
[----:B------:R-:W-:Y:S05]  /*0180*/  @!P1 LDS R3, [R5] ;  /* 0x0000000005039984 */ /* 0x000fea0000000800 */
[----:B------:R-:W0:Y:S02]  /*0190*/  @!P1 LDS R2, [R2] ;  /* 0x0000000002029984 */ /* 0x000e240000000800 */
[----:B0-----:R-:W-:-:S05]  /*01a0*/  @!P1 FADD R4, R2, R3 ;  /* 0x0000000302049221 */ /* 0x001fca0000000000 */
[----:B------:R1:W-:Y:S01]  /*01b0*/  @!P1 STS [R5], R4 ;  /* 0x0000000405009388 */ /* 0x0003e20000000800 */
[----:B------:R-:W-:Y:S01]  /*01c0*/  BAR.SYNC.DEFER_BLOCKING 0x0 ;  /* 0x0000000000007b1d */ /* 0x000fe20000010000 */
[----:B------:R-:W-:Y:S01]  /*01d0*/  ISETP.GT.U32.AND P1, PT, R0, 0x3, PT ;  /* 0x000000030000780c */ /* 0x000fe20003f24070 */
[----:B------:R-:W-:-:S12]  /*01e0*/  IMAD.MOV.U32 R0, RZ, RZ, R6 ;  /* 0x000000ffff007224 */ /* 0x000fd800078e0006 */
[----:B-1----:R-:W-:Y:S05]  /*01f0*/  @P1 BRA `(.L_x_50) ;  /* 0xfffffffc00d41947 */ /* 0x002fea000383ffff */
.L_x_49:
[----:B------:R-:W-:Y:S05]  /*0200*/  @P0 EXIT ;  /* 0x000000000000094d */ /* 0x000fea0003800000 */
[----:B------:R-:W1:Y:S01]  /*0210*/  S2UR UR5, SR_CgaCtaId ;  /* 0x00000000000579c3 */ /* 0x000e620000008800 */
[----:B------:R-:W-:-:S07]  /*0220*/  UMOV UR4, 0x400 ;  /* 0x0000040000047882 */ /* 0x000fce0000000000 */
[----:B------:R-:W2:Y:S01]  /*0230*/  LDC.64 R2, c[0x0][0x388] ;  /* 0x0000e200ff027b82 */ /* 0x000ea20000000a00 */
[----:B-1----:R-:W-:-:S09]  /*0240*/  ULEA UR4, UR5, UR4, 0x18 ;  /* 0x0000000405047291 */ /* 0x002fd2000f8ec0ff */
[----:B0-----:R-:W2:Y:S04]  /*0250*/  LDS R5, [UR4] ;  /* 0x00000004ff057984 */ /* 0x001ea80008000800 */
[----:B--2---:R-:W-:Y:S01]  /*0260*/  REDG.E.ADD.F32.FTZ.RN.STRONG.GPU desc[UR6][R2.64], R5 ;  /* 0x00000005020079a6 */ /* 0x004fe2000c12f306 */
[----:B------:R-:W-:Y:S05]  /*0270*/  EXIT ;  /* 0x000000000000794d */ /* 0x000fea0003800000 */
.L_x_51:
        /* <DEDUP_REMOVED lines=16> */
.L_x_107:


//--------------------- .text.sparse_scale_f64    --------------------------
	.section	.text.sparse_scale_f64,"ax",@progbits
	.align	128
        .global         sparse_scale_f64
        .type           sparse_scale_f64,@function
        .size           sparse_scale_f64,(.L_x_108 - sparse_scale_f64)
        .other          sparse_scale_f64,@"STO_CUDA_ENTRY STV_DEFAULT"
sparse_scale_f64:
.text.sparse_scale_f64:
        /* <DEDUP_REMOVED lines=10> */
[----:B------:R-:W2:Y:S06]  /*00a0*/  LDCU.64 UR6, c[0x0][0x390] ;  /* 0x00007200ff0677ac */ /* 0x000eac0008000a00 */
[----:B------:R-:W3:Y:S01]  /*00b0*/  LDC.64 R6, c[0x0][0x388] ;  /* 0x0000e200ff067b82 */ /* 0x000ee20000000a00 */
[----:B0-----:R-:W-:-:S06]  /*00c0*/  IMAD.WIDE.U32 R2, R9, 0x8, R2 ;  /* 0x0000000809027825 */ /* 0x001fcc00078e0002 */
[----:B-1----:R-:W2:Y:S01]  /*00d0*/  LDG.E.64 R2, desc[UR4][R2.64] ;  /* 0x0000000402027981 */ /* 0x002ea2000c1e1b00 */
[----:B---3--:R-:W-:Y:S01]  /*00e0*/  IMAD.WIDE.U32 R6, R9, 0x8, R6 ;  /* 0x0000000809067825 */ /* 0x008fe200078e0006 */
[----:B--2---:R-:W-:-:S07]  /*00f0*/  DMUL R4, R2, UR6 ;  /* 0x0000000602047c28 */ /* 0x004fce0008000000 */
[----:B------:R-:W-:Y:S01]  /*0100*/  STG.E.64 desc[UR4][R6.64], R4 ;  /* 0x0000000406007986 */ /* 0x000fe2000c101b04 */
[----:B------:R-:W-:Y:S05]  /*0110*/  EXIT ;  /* 0x000000000000794d */ /* 0x000fea0003800000 */
.L_x_52:
        /* <DEDUP_REMOVED lines=14> */
.L_x_108:


//--------------------- .text.sparse_scale_f32    --------------------------
	.section	.text.sparse_scale_f32,"ax",@progbits
	.align	128
        .global         sparse_scale_f32
        .type           sparse_scale_f32,@function
        .size           sparse_scale_f32,(.L_x_109 - sparse_scale_f32)
        .other          sparse_scale_f32,@"STO_CUDA_ENTRY STV_DEFAULT"
sparse_scale_f32:
.text.sparse_scale_f32:
        /* <DEDUP_REMOVED lines=10> */
[----:B------:R-:W2:Y:S06]  /*00a0*/  LDCU UR6, c[0x0][0x390] ;  /* 0x00007200ff0677ac */ /* 0x000eac0008000800 */
[----:B------:R-:W3:Y:S01]  /*00b0*/  LDC.64 R4, c[0x0][0x388] ;  /* 0x0000e200ff047b82 */ /* 0x000ee20000000a00 */
[----:B0-----:R-:W-:-:S06]  /*00c0*/  IMAD.WIDE.U32 R2, R7, 0x4, R2 ;  /* 0x0000000407027825 */ /* 0x001fcc00078e0002 */
[----:B-1----:R-:W2:Y:S01]  /*00d0*/  LDG.E R2, desc[UR4][R2.64] ;  /* 0x0000000402027981 */ /* 0x002ea2000c1e1900 */
[----:B---3--:R-:W-:-:S04]  /*00e0*/  IMAD.WIDE.U32 R4, R7, 0x4, R4 ;  /* 0x0000000407047825 */ /* 0x008fc800078e0004 */
[----:B--2---:R-:W-:-:S05]  /*00f0*/  FMUL R7, R2, UR6 ;  /* 0x0000000602077c20 */ /* 0x004fca0008400000 */
[----:B------:R-:W-:Y:S01]  /*0100*/  STG.E desc[UR4][R4.64], R7 ;  /* 0x0000000704007986 */ /* 0x000fe2000c101904 */
[----:B------:R-:W-:Y:S05]  /*0110*/  EXIT ;  /* 0x000000000000794d */ /* 0x000fea0003800000 */
.L_x_53:
        /* <DEDUP_REMOVED lines=14> */
.L_x_109:


//--------------------- .text.csc_to_csr_transpose_f64 --------------------------
	.section	.text.csc_to_csr_transpose_f64,"ax",@progbits
	.align	128
        .global         csc_to_csr_transpose_f64
        .type           csc_to_csr_transpose_f64,@function
        .size           csc_to_csr_transpose_f64,(.L_x_110 - csc_to_csr_transpose_f64)
        .other          csc_to_csr_transpose_f64,@"STO_CUDA_ENTRY STV_DEFAULT"
csc_to_csr_transpose_f64:
.text.csc_to_csr_transpose_f64:
        /* <DEDUP_REMOVED lines=12> */
[----:B------:R-:W2:Y:S02]  /*00c0*/  LDG.E.64 R8, desc[UR4][R6.64] ;  /* 0x0000000406087981 */ /* 0x000ea4000c1e1b00 */
[----:B--2---:R-:W-:-:S04]  /*00d0*/  ISETP.GE.U32.AND P0, PT, R8, R4, PT ;  /* 0x000000040800720c */ /* 0x004fc80003f06070 */
[----:B------:R-:W-:-:S13]  /*00e0*/  ISETP.GE.AND.EX P0, PT, R9, R5, PT, P0 ;  /* 0x000000050900720c */ /* 0x000fda0003f06300 */
[----:B------:R-:W-:Y:S05]  /*00f0*/  @P0 EXIT ;  /* 0x000000000000094d */ /* 0x000fea0003800000 */
[----:B------:R-:W-:Y:S01]  /*0100*/  IMAD.IADD R11, R4, 0x1, -R8 ;  /* 0x00000001040b7824 */ /* 0x000fe200078e0a08 */
[----:B------:R-:W-:Y:S01]  /*0110*/  IADD3 R0, P2, PT, R8, -R4, RZ ;  /* 0x8000000408007210 */ /* 0x000fe20007f5e0ff */
[----:B------:R-:W0:Y:S01]  /*0120*/  LDCU.64 UR10, c[0x0][0x398] ;  /* 0x00007300ff0a77ac */ /* 0x000e220008000a00 */
[----:B------:R-:W-:Y:S01]  /*0130*/  BSSY.RECONVERGENT B0, `(.L_x_54) ;  /* 0x0000032000007945 */ /* 0x000fe20003800200 */
[----:B------:R-:W-:Y:S01]  /*0140*/  IMAD.MOV.U32 R3, RZ, RZ, RZ ;  /* 0x000000ffff037224 */ /* 0x000fe200078e00ff */
[----:B------:R-:W-:Y:S01]  /*0150*/  LOP3.LUT R11, R11, 0x3, RZ, 0xc0, !PT ;  /* 0x000000030b0b7812 */ /* 0x000fe200078ec0ff */
[----:B------:R-:W1:Y:S01]  /*0160*/  LDCU.128 UR12, c[0x0][0x3a0] ;  /* 0x00007400ff0c77ac */ /* 0x000e620008000c00 */
[----:B------:R-:W-:Y:S01]  /*0170*/  ISETP.GT.U32.AND P0, PT, R0, -0x4, PT ;  /* 0xfffffffc0000780c */ /* 0x000fe20003f04070 */
[----:B------:R-:W-:Y:S01]  /*0180*/  IMAD.X R0, R9, 0x1, ~R5, P2 ;  /* 0x0000000109007824 */ /* 0x000fe200010e0e05 */
[----:B------:R-:W-:Y:S01]  /*0190*/  ISETP.NE.U32.AND P1, PT, R11, RZ, PT ;  /* 0x000000ff0b00720c */ /* 0x000fe20003f25070 */
[----:B------:R-:W-:-:S03]  /*01a0*/  IMAD.MOV.U32 R7, RZ, RZ, R9 ;  /* 0x000000ffff077224 */ /* 0x000fc600078e0009 */
[----:B------:R-:W-:Y:S02]  /*01b0*/  ISETP.NE.AND.EX P1, PT, RZ, RZ, PT, P1 ;  /* 0x000000ffff00720c */ /* 0x000fe40003f25310 */
[----:B------:R-:W-:Y:S01]  /*01c0*/  ISETP.GT.U32.AND.EX P0, PT, R0, -0x1, PT, P0 ;  /* 0xffffffff0000780c */ /* 0x000fe20003f04100 */
[----:B------:R-:W-:-:S10]  /*01d0*/  IMAD.MOV.U32 R0, RZ, RZ, R8 ;  /* 0x000000ffff007224 */ /* 0x000fd400078e0008 */
[----:B01----:R-:W-:Y:S05]  /*01e0*/  @!P1 BRA `(.L_x_55) ;  /* 0x0000000000989947 */ /* 0x003fea0003800000 */
[----:B------:R-:W0:Y:S01]  /*01f0*/  LDCU.64 UR6, c[0x0][0x390] ;  /* 0x00007200ff0677ac */ /* 0x000e220008000a00 */
[C---:B------:R-:W-:Y:S01]  /*0200*/  IMAD.SHL.U32 R6, R8.reuse, 0x8, RZ ;  /* 0x0000000808067824 */ /* 0x040fe200078e00ff */
[C---:B------:R-:W-:Y:S01]  /*0210*/  SHF.L.U64.HI R15, R8.reuse, 0x3, R9 ;  /* 0x00000003080f7819 */ /* 0x040fe20000010209 */
[----:B------:R-:W-:Y:S01]  /*0220*/  IMAD.MOV.U32 R12, RZ, RZ, RZ ;  /* 0x000000ffff0c7224 */ /* 0x000fe200078e00ff */
[----:B------:R-:W1:Y:S01]  /*0230*/  LDCU.64 UR8, c[0x0][0x388] ;  /* 0x00007100ff0877ac */ /* 0x000e620008000a00 */
[----:B------:R-:W-:-:S05]  /*0240*/  IADD3 R0, P3, PT, R8, R11, RZ ;  /* 0x0000000b08007210 */ /* 0x000fca0007f7e0ff */
[----:B------:R-:W-:Y:S01]  /*0250*/  IMAD.X R7, R9, 0x1, R12, P3 ;  /* 0x0000000109077824 */ /* 0x000fe200018e060c */
[C---:B0-----:R-:W-:Y:S02]  /*0260*/  IADD3 R10, P1, PT, R6.reuse, UR6, RZ ;  /* 0x00000006060a7c10 */ /* 0x041fe4000ff3e0ff */
[----:B-1----:R-:W-:Y:S02]  /*0270*/  IADD3 R6, P2, PT, R6, UR8, RZ ;  /* 0x0000000806067c10 */ /* 0x002fe4000ff5e0ff */
[C---:B------:R-:W-:Y:S02]  /*0280*/  IADD3.X R13, PT, PT, R15.reuse, UR7, RZ, P1, !PT ;  /* 0x000000070f0d7c10 */ /* 0x040fe40008ffe4ff */
[----:B------:R-:W-:-:S09]  /*0290*/  IADD3.X R15, PT, PT, R15, UR9, RZ, P2, !PT ;  /* 0x000000090f0f7c10 */ /* 0x000fd200097fe4ff */
.L_x_56:
[----:B------:R-:W-:-:S05]  /*02a0*/  IMAD.MOV.U32 R14, RZ, RZ, R6 ;  /* 0x000000ffff0e7224 */ /* 0x000fca00078e0006 */
[----:B------:R-:W2:Y:S01]  /*02b0*/  LDG.E.64 R8, desc[UR4][R14.64] ;  /* 0x000000040e087981 */ /* 0x000ea2000c1e1b00 */
[----:B------:R-:W-:Y:S02]  /*02c0*/  IMAD.MOV.U32 R22, RZ, RZ, 0x1 ;  /* 0x00000001ff167424 */ /* 0x000fe400078e00ff */
[----:B------:R-:W-:Y:S01]  /*02d0*/  IMAD.MOV.U32 R23, RZ, RZ, 0x0 ;  /* 0x00000000ff177424 */ /* 0x000fe200078e00ff */
[----:B--2---:R-:W-:-:S04]  /*02e0*/  LEA R18, P1, R8, UR10, 0x3 ;  /* 0x0000000a08127c11 */ /* 0x004fc8000f8218ff */
[----:B------:R-:W-:Y:S01]  /*02f0*/  LEA.HI.X R19, R8, UR11, R9, 0x3, P1 ;  /* 0x0000000b08137c11 */ /* 0x000fe200088f1c09 */
[----:B------:R-:W-:Y:S02]  /*0300*/  IMAD.MOV.U32 R8, RZ, RZ, R10 ;  /* 0x000000ffff087224 */ /* 0x000fe400078e000a */
[----:B------:R-:W-:-:S06]  /*0310*/  IMAD.MOV.U32 R9, RZ, RZ, R13 ;  /* 0x000000ffff097224 */ /* 0x000fcc00078e000d */
[----:B------:R-:W2:Y:S04]  /*0320*/  LDG.E.64 R8, desc[UR4][R8.64] ;  /* 0x0000000408087981 */ /* 0x000ea8000c1e1b00 */
[----:B------:R-:W3:Y:S01]  /*0330*/  ATOMG.E.ADD.64.STRONG.GPU PT, R18, desc[UR4][R18.64], R22 ;  /* 0x80000016121279a8 */ /* 0x000ee200081ef504 */
[----:B------:R-:W-:-:S05]  /*0340*/  IADD3 R6, P3, PT, R6, 0x8, RZ ;  /* 0x0000000806067810 */ /* 0x000fca0007f7e0ff */
[----:B------:R-:W-:Y:S02]  /*0350*/  IMAD.X R15, RZ, RZ, R15, P3 ;  /* 0x000000ffff0f7224 */ /* 0x000fe400018e060f */
[C---:B---3--:R-:W-:Y:S01]  /*0360*/  IMAD.SHL.U32 R20, R18.reuse, 0x8, RZ ;  /* 0x0000000812147824 */ /* 0x048fe200078e00ff */
[----:B------:R-:W-:-:S04]  /*0370*/  SHF.L.U64.HI R21, R18, 0x3, R19 ;  /* 0x0000000312157819 */ /* 0x000fc80000010213 */
[C---:B------:R-:W-:Y:S02]  /*0380*/  IADD3 R16, P1, PT, R20.reuse, UR12, RZ ;  /* 0x0000000c14107c10 */ /* 0x040fe4000ff3e0ff */
[----:B------:R-:W-:Y:S02]  /*0390*/  IADD3 R20, P2, PT, R20, UR14, RZ ;  /* 0x0000000e14147c10 */ /* 0x000fe4000ff5e0ff */
[C---:B------:R-:W-:Y:S02]  /*03a0*/  IADD3.X R17, PT, PT, R21.reuse, UR13, RZ, P1, !PT ;  /* 0x0000000d15117c10 */ /* 0x040fe40008ffe4ff */
[----:B------:R-:W-:Y:S02]  /*03b0*/  IADD3.X R21, PT, PT, R21, UR15, RZ, P2, !PT ;  /* 0x0000000f15157c10 */ /* 0x000fe400097fe4ff */
[----:B------:R-:W-:Y:S01]  /*03c0*/  IADD3 R11, P1, PT, R11, -0x1, RZ ;  /* 0xffffffff0b0b7810 */ /* 0x000fe20007f3e0ff */
[----:B------:R0:W-:Y:S01]  /*03d0*/  STG.E.64 desc[UR4][R16.64], R2 ;  /* 0x0000000210007986 */ /* 0x0001e2000c101b04 */
[----:B------:R-:W-:-:S02]  /*03e0*/  IADD3 R10, P2, PT, R10, 0x8, RZ ;  /* 0x000000080a0a7810 */ /* 0x000fc40007f5e0ff */
[----:B------:R-:W-:Y:S01]  /*03f0*/  IADD3.X R12, PT, PT, R12, -0x1, RZ, P1, !PT ;  /* 0xffffffff0c0c7810 */ /* 0x000fe20000ffe4ff */
[----:B--2---:R0:W-:Y:S01]  /*0400*/  STG.E.64 desc[UR4][R20.64], R8 ;  /* 0x0000000814007986 */ /* 0x0041e2000c101b04 */
[----:B------:R-:W-:Y:S01]  /*0410*/  ISETP.NE.U32.AND P1, PT, R11, RZ, PT ;  /* 0x000000ff0b00720c */ /* 0x000fe20003f25070 */
[----:B------:R-:W-:-:S03]  /*0420*/  IMAD.X R13, RZ, RZ, R13, P2 ;  /* 0x000000ffff0d7224 */ /* 0x000fc600010e060d */
[----:B------:R-:W-:-:S13]  /*0430*/  ISETP.NE.AND.EX P1, PT, R12, RZ, PT, P1 ;  /* 0x000000ff0c00720c */ /* 0x000fda0003f25310 */
[----:B0-----:R-:W-:Y:S05]  /*0440*/  @P1 BRA `(.L_x_56) ;  /* 0xfffffffc00941947 */ /* 0x001fea000383ffff */
.L_x_55:
[----:B------:R-:W-:Y:S05]  /*0450*/  BSYNC.RECONVERGENT B0 ;  /* 0x0000000000007941 */ /* 0x000fea0003800200 */
.L_x_54:
[----:B------:R-:W-:Y:S05]  /*0460*/  @P0 EXIT ;  /* 0x000000000000094d */ /* 0x000fea0003800000 */
[----:B------:R-:W0:Y:S01]  /*0470*/  LDCU.64 UR6, c[0x0][0x388] ;  /* 0x00007100ff0677ac */ /* 0x000e220008000a00 */
[C---:B------:R-:W-:Y:S01]  /*0480*/  LEA R10, P0, R0.reuse, 0x10, 0x3 ;  /* 0x00000010000a7811 */ /* 0x040fe200078018ff */
[----:B------:R-:W1:Y:S03]  /*0490*/  LDCU.64 UR8, c[0x0][0x390] ;  /* 0x00007200ff0877ac */ /* 0x000e660008000a00 */
[----:B------:R-:W-:Y:S01]  /*04a0*/  LEA.HI.X R11, R0, RZ, R7, 0x3, P0 ;  /* 0x000000ff000b7211 */ /* 0x000fe200000f1c07 */
[----:B------:R-:W2:Y:S01]  /*04b0*/  LDCU.64 UR10, c[0x0][0x398] ;  /* 0x00007300ff0a77ac */ /* 0x000ea20008000a00 */
[----:B------:R-:W3:Y:S01]  /*04c0*/  LDCU.128 UR12, c[0x0][0x3a0] ;  /* 0x00007400ff0c77ac */ /* 0x000ee20008000c00 */
[C---:B0-----:R-:W-:Y:S02]  /*04d0*/  IADD3 R8, P1, PT, R10.reuse, UR6, RZ ;  /* 0x000000060a087c10 */ /* 0x041fe4000ff3e0ff */
[----:B-1----:R-:W-:-:S02]  /*04e0*/  IADD3 R10, P2, PT, R10, UR8, RZ ;  /* 0x000000080a0a7c10 */ /* 0x002fc4000ff5e0ff */
[C---:B------:R-:W-:Y:S02]  /*04f0*/  IADD3.X R9, PT, PT, R11.reuse, UR7, RZ, P1, !PT ;  /* 0x000000070b097c10 */ /* 0x040fe40008ffe4ff */
[----:B--2---:R-:W-:-:S09]  /*0500*/  IADD3.X R11, PT, PT, R11, UR9, RZ, P2, !PT ;  /* 0x000000090b0b7c10 */ /* 0x004fd200097fe4ff */
.L_x_57:
[----:B------:R-:W2:Y:S04]  /*0510*/  LDG.E.64 R12, desc[UR4][R8.64+-0x10] ;  /* 0xfffff004080c7981 */ /* 0x000ea8000c1e1b00 */
[----:B------:R-:W4:Y:S01]  /*0520*/  LDG.E.64 R14, desc[UR4][R10.64+-0x10] ;  /* 0xfffff0040a0e7981 */ /* 0x000f22000c1e1b00 */
[----:B--2---:R-:W-:-:S04]  /*0530*/  LEA R18, P0, R12, UR10, 0x3 ;  /* 0x0000000a0c127c11 */ /* 0x004fc8000f8018ff */
[----:B------:R-:W-:Y:S01]  /*0540*/  LEA.HI.X R19, R12, UR11, R13, 0x3, P0 ;  /* 0x0000000b0c137c11 */ /* 0x000fe200080f1c0d */
[----:B------:R-:W-:Y:S02]  /*0550*/  IMAD.MOV.U32 R12, RZ, RZ, 0x1 ;  /* 0x00000001ff0c7424 */ /* 0x000fe400078e00ff */
[----:B------:R-:W-:-:S05]  /*0560*/  IMAD.MOV.U32 R13, RZ, RZ, 0x0 ;  /* 0x00000000ff0d7424 */ /* 0x000fca00078e00ff */
[----:B------:R-:W2:Y:S02]  /*0570*/  ATOMG.E.ADD.64.STRONG.GPU PT, R16, desc[UR4][R18.64], R12 ;  /* 0x8000000c121079a8 */ /* 0x000ea400081ef504 */
[C---:B--2---:R-:W-:Y:S01]  /*0580*/  IMAD.SHL.U32 R22, R16.reuse, 0x8, RZ ;  /* 0x0000000810167824 */ /* 0x044fe200078e00ff */
[----:B------:R-:W-:-:S04]  /*0590*/  SHF.L.U64.HI R16, R16, 0x3, R17 ;  /* 0x0000000310107819 */ /* 0x000fc80000010211 */
[C---:B---3--:R-:W-:Y:S02]  /*05a0*/  IADD3 R20, P0, PT, R22.reuse, UR12, RZ ;  /* 0x0000000c16147c10 */ /* 0x048fe4000ff1e0ff */
[----:B------:R-:W-:Y:S02]  /*05b0*/  IADD3 R22, P1, PT, R22, UR14, RZ ;  /* 0x0000000e16167c10 */ /* 0x000fe4000ff3e0ff */
[C---:B------:R-:W-:Y:S02]  /*05c0*/  IADD3.X R21, PT, PT, R16.reuse, UR13, RZ, P0, !PT ;  /* 0x0000000d10157c10 */ /* 0x040fe400087fe4ff */
[----:B------:R-:W-:-:S03]  /*05d0*/  IADD3.X R23, PT, PT, R16, UR15, RZ, P1, !PT ;  /* 0x0000000f10177c10 */ /* 0x000fc60008ffe4ff */
[----:B------:R-:W-:Y:S04]  /*05e0*/  STG.E.64 desc[UR4][R20.64], R2 ;  /* 0x0000000214007986 */ /* 0x000fe8000c101b04 */
[----:B----4-:R0:W-:Y:S04]  /*05f0*/  STG.E.64 desc[UR4][R22.64], R14 ;  /* 0x0000000e16007986 */ /* 0x0101e8000c101b04 */
[----:B------:R-:W2:Y:S02]  /*0600*/  LDG.E.64 R16, desc[UR4][R8.64+-0x8] ;  /* 0xfffff80408107981 */ /* 0x000ea4000c1e1b00 */
[----:B--2---:R-:W-:-:S04]  /*0610*/  LEA R24, P0, R16, UR10, 0x3 ;  /* 0x0000000a10187c11 */ /* 0x004fc8000f8018ff */
[----:B------:R-:W-:Y:S02]  /*0620*/  LEA.HI.X R25, R16, UR11, R17, 0x3, P0 ;  /* 0x0000000b10197c11 */ /* 0x000fe400080f1c11 */
[----:B------:R-:W2:Y:S04]  /*0630*/  LDG.E.64 R16, desc[UR4][R10.64+-0x8] ;  /* 0xfffff8040a107981 */ /* 0x000ea8000c1e1b00 */
[----:B------:R-:W3:Y:S02]  /*0640*/  ATOMG.E.ADD.64.STRONG.GPU PT, R18, desc[UR4][R24.64], R12 ;  /* 0x8000000c181279a8 */ /* 0x000ee400081ef504 */
[C---:B---3--:R-:W-:Y:S01]  /*0650*/  IMAD.SHL.U32 R28, R18.reuse, 0x8, RZ ;  /* 0x00000008121c7824 */ /* 0x048fe200078e00ff */
[----:B------:R-:W-:-:S04]  /*0660*/  SHF.L.U64.HI R18, R18, 0x3, R19 ;  /* 0x0000000312127819 */ /* 0x000fc80000010213 */
[C---:B------:R-:W-:Y:S02]  /*0670*/  IADD3 R26, P0, PT, R28.reuse, UR12, RZ ;  /* 0x0000000c1c1a7c10 */ /* 0x040fe4000ff1e0ff */
[----:B------:R-:W-:Y:S02]  /*0680*/  IADD3 R28, P1, PT, R28, UR14, RZ ;  /* 0x0000000e1c1c7c10 */ /* 0x000fe4000ff3e0ff */
[C---:B------:R-:W-:Y:S02]  /*0690*/  IADD3.X R27, PT, PT, R18.reuse, UR13, RZ, P0, !PT ;  /* 0x0000000d121b7c10 */ /* 0x040fe400087fe4ff */
[----:B------:R-:W-:-:S03]  /*06a0*/  IADD3.X R29, PT, PT, R18, UR15, RZ, P1, !PT ;  /* 0x0000000f121d7c10 */ /* 0x000fc60008ffe4ff */
[----:B------:R-:W-:Y:S04]  /*06b0*/  STG.E.64 desc[UR4][R26.64], R2 ;  /* 0x000000021a007986 */ /* 0x000fe8000c101b04 */
[----:B--2---:R1:W-:Y:S04]  /*06c0*/  STG.E.64 desc[UR4][R28.64], R16 ;  /* 0x000000101c007986 */ /* 0x0043e8000c101b04 */
[----:B0-----:R-:W2:Y:S02]  /*06d0*/  LDG.E.64 R14, desc[UR4][R8.64] ;  /* 0x00000004080e7981 */ /* 0x001ea4000c1e1b00 */
        /* <DEDUP_REMOVED lines=10> */
[----:B------:R0:W-:Y:S04]  /*0780*/  STG.E.64 desc[UR4][R20.64], R2 ;  /* 0x0000000214007986 */ /* 0x0001e8000c101b04 */
[----:B--2---:R0:W-:Y:S04]  /*0790*/  STG.E.64 desc[UR4][R22.64], R14 ;  /* 0x0000000e16007986 */ /* 0x0041e8000c101b04 */
[----:B-1----:R-:W2:Y:S02]  /*07a0*/  LDG.E.64 R16, desc[UR4][R8.64+0x8] ;  /* 0x0000080408107981 */ /* 0x002ea4000c1e1b00 */
[----:B--2---:R-:W-:-:S04]  /*07b0*/  LEA R24, P0, R16, UR10, 0x3 ;  /* 0x0000000a10187c11 */ /* 0x004fc8000f8018ff */
[----:B------:R-:W-:Y:S02]  /*07c0*/  LEA.HI.X R25, R16, UR11, R17, 0x3, P0 ;  /* 0x0000000b10197c11 */ /* 0x000fe400080f1c11 */
[----:B------:R1:W2:Y:S04]  /*07d0*/  LDG.E.64 R16, desc[UR4][R10.64+0x8] ;  /* 0x000008040a107981 */ /* 0x0002a8000c1e1b00 */
[----:B------:R-:W3:Y:S01]  /*07e0*/  ATOMG.E.ADD.64.STRONG.GPU PT, R12, desc[UR4][R24.64], R12 ;  /* 0x8000000c180c79a8 */ /* 0x000ee200081ef504 */
[----:B-1----:R-:W-:-:S05]  /*07f0*/  IADD3 R10, P2, PT, R10, 0x20, RZ ;  /* 0x000000200a0a7810 */ /* 0x002fca0007f5e0ff */
[----:B------:R-:W-:Y:S02]  /*0800*/  IMAD.X R11, RZ, RZ, R11, P2 ;  /* 0x000000ffff0b7224 */ /* 0x000fe400010e060b */
[C---:B---3--:R-:W-:Y:S01]  /*0810*/  IMAD.SHL.U32 R26, R12.reuse, 0x8, RZ ;  /* 0x000000080c1a7824 */ /* 0x048fe200078e00ff */
[----:B------:R-:W-:-:S04]  /*0820*/  SHF.L.U64.HI R6, R12, 0x3, R13 ;  /* 0x000000030c067819 */ /* 0x000fc8000001020d */
[C---:B------:R-:W-:Y:S02]  /*0830*/  IADD3 R18, P0, PT, R26.reuse, UR12, RZ ;  /* 0x0000000c1a127c10 */ /* 0x040fe4000ff1e0ff */
[----:B------:R-:W-:Y:S02]  /*0840*/  IADD3 R26, P1, PT, R26, UR14, RZ ;  /* 0x0000000e1a1a7c10 */ /* 0x000fe4000ff3e0ff */
[C---:B------:R-:W-:Y:S02]  /*0850*/  IADD3.X R19, PT, PT, R6.reuse, UR13, RZ, P0, !PT ;  /* 0x0000000d06137c10 */ /* 0x040fe400087fe4ff */
[----:B------:R-:W-:Y:S02]  /*0860*/  IADD3.X R27, PT, PT, R6, UR15, RZ, P1, !PT ;  /* 0x0000000f061b7c10 */ /* 0x000fe40008ffe4ff */
[----:B------:R-:W-:Y:S01]  /*0870*/  IADD3 R0, P0, PT, R0, 0x4, RZ ;  /* 0x0000000400007810 */ /* 0x000fe20007f1e0ff */
[----:B------:R0:W-:Y:S04]  /*0880*/  STG.E.64 desc[UR4][R18.64], R2 ;  /* 0x0000000212007986 */ /* 0x0001e8000c101b04 */
[----:B--2---:R0:W-:Y:S01]  /*0890*/  STG.E.64 desc[UR4][R26.64], R16 ;  /* 0x000000101a007986 */ /* 0x0041e2000c101b04 */
[----:B------:R-:W-:Y:S01]  /*08a0*/  IMAD.X R7, RZ, RZ, R7, P0 ;  /* 0x000000ffff077224 */ /* 0x000fe200000e0607 */
[----:B------:R-:W-:-:S04]  /*08b0*/  ISETP.GE.U32.AND P0, PT, R0, R4, PT ;  /* 0x000000040000720c */ /* 0x000fc80003f06070 */
[----:B------:R-:W-:Y:S02]  /*08c0*/  ISETP.GE.AND.EX P0, PT, R7, R5, PT, P0 ;  /* 0x000000050700720c */ /* 0x000fe40003f06300 */
[----:B------:R-:W-:-:S05]  /*08d0*/  IADD3 R8, P1, PT, R8, 0x20, RZ ;  /* 0x0000002008087810 */ /* 0x000fca0007f3e0ff */
[----:B------:R-:W-:-:S06]  /*08e0*/  IMAD.X R9, RZ, RZ, R9, P1 ;  /* 0x000000ffff097224 */ /* 0x000fcc00008e0609 */
[----:B0-----:R-:W-:Y:S05]  /*08f0*/  @!P0 BRA `(.L_x_57) ;  /* 0xfffffffc00048947 */ /* 0x001fea000383ffff */
[----:B------:R-:W-:Y:S05]  /*0900*/  EXIT ;  /* 0x000000000000794d */ /* 0x000fea0003800000 */
.L_x_58:
        /* <DEDUP_REMOVED lines=15> */
.L_x_110:


//--------------------- .text.csc_to_csr_transpose_f32 --------------------------
	.section	.text.csc_to_csr_transpose_f32,"ax",@progbits
	.align	128
        .global         csc_to_csr_transpose_f32
        .type           csc_to_csr_transpose_f32,@function
        .size           csc_to_csr_transpose_f32,(.L_x_111 - csc_to_csr_transpose_f32)
        .other          csc_to_csr_transpose_f32,@"STO_CUDA_ENTRY STV_DEFAULT"
csc_to_csr_transpose_f32:
.text.csc_to_csr_transpose_f32:
        /* <DEDUP_REMOVED lines=16> */
[--C-:B------:R-:W-:Y:S01]  /*0100*/  IMAD.IADD R13, R2, 0x1, -R14.reuse ;  /* 0x00000001020d7824 */ /* 0x100fe200078e0a0e */
        /* <DEDUP_REMOVED lines=15> */
[C---:B------:R-:W-:Y:S01]  /*0200*/  IADD3 R7, P3, PT, R14.reuse, R13, RZ ;  /* 0x0000000d0e077210 */ /* 0x040fe20007f7e0ff */
[----:B------:R-:W-:Y:S01]  /*0210*/  IMAD.MOV.U32 R6, RZ, RZ, RZ ;  /* 0x000000ffff067224 */ /* 0x000fe200078e00ff */
[----:B------:R-:W1:Y:S03]  /*0220*/  LDCU.64 UR8, c[0x0][0x388] ;  /* 0x00007100ff0877ac */ /* 0x000e660008000a00 */
[----:B------:R-:W-:Y:S01]  /*0230*/  IMAD.X R0, R15, 0x1, R6, P3 ;  /* 0x000000010f007824 */ /* 0x000fe200018e0606 */
[C---:B0-----:R-:W-:Y:S02]  /*0240*/  LEA R10, P1, R14.reuse, UR6, 0x2 ;  /* 0x000000060e0a7c11 */ /* 0x041fe4000f8210ff */
[C---:B-1----:R-:W-:Y:S02]  /*0250*/  LEA R8, P2, R14.reuse, UR8, 0x3 ;  /* 0x000000080e087c11 */ /* 0x042fe4000f8418ff */
[----:B------:R-:W-:-:S02]  /*0260*/  LEA.HI.X R9, R14, UR7, R15, 0x2, P1 ;  /* 0x000000070e097c11 */ /* 0x000fc400088f140f */
[----:B------:R-:W-:-:S09]  /*0270*/  LEA.HI.X R11, R14, UR9, R15, 0x3, P2 ;  /* 0x000000090e0b7c11 */ /* 0x000fd200090f1c0f */
.L_x_61:
[----:B------:R-:W-:Y:S02]  /*0280*/  IMAD.MOV.U32 R16, RZ, RZ, R8 ;  /* 0x000000ffff107224 */ /* 0x000fe400078e0008 */
[----:B------:R-:W-:-:S06]  /*0290*/  IMAD.MOV.U32 R17, RZ, RZ, R11 ;  /* 0x000000ffff117224 */ /* 0x000fcc00078e000b */
[----:B------:R-:W2:Y:S01]  /*02a0*/  LDG.E.64 R16, desc[UR4][R16.64] ;  /* 0x0000000410107981 */ /* 0x000ea2000c1e1b00 */
[----:B------:R-:W-:Y:S02]  /*02b0*/  IMAD.MOV.U32 R22, RZ, RZ, 0x1 ;  /* 0x00000001ff167424 */ /* 0x000fe400078e00ff */
[----:B------:R-:W-:Y:S01]  /*02c0*/  IMAD.MOV.U32 R23, RZ, RZ, 0x0 ;  /* 0x00000000ff177424 */ /* 0x000fe200078e00ff */
[----:B--2---:R-:W-:-:S04]  /*02d0*/  LEA R14, P1, R16, UR10, 0x3 ;  /* 0x0000000a100e7c11 */ /* 0x004fc8000f8218ff */
[----:B------:R-:W-:Y:S01]  /*02e0*/  LEA.HI.X R15, R16, UR11, R17, 0x3, P1 ;  /* 0x0000000b100f7c11 */ /* 0x000fe200088f1c11 */
[----:B------:R-:W-:Y:S02]  /*02f0*/  IMAD.MOV.U32 R16, RZ, RZ, R10 ;  /* 0x000000ffff107224 */ /* 0x000fe400078e000a */
[----:B------:R-:W-:-:S05]  /*0300*/  IMAD.MOV.U32 R17, RZ, RZ, R9 ;  /* 0x000000ffff117224 */ /* 0x000fca00078e0009 */
[----:B------:R-:W2:Y:S04]  /*0310*/  LDG.E R25, desc[UR4][R16.64] ;  /* 0x0000000410197981 */ /* 0x000ea8000c1e1900 */
[----:B------:R-:W3:Y:S01]  /*0320*/  ATOMG.E.ADD.64.STRONG.GPU PT, R14, desc[UR4][R14.64], R22 ;  /* 0x800000160e0e79a8 */ /* 0x000ee200081ef504 */
[----:B------:R-:W-:-:S05]  /*0330*/  IADD3 R8, P3, PT, R8, 0x8, RZ ;  /* 0x0000000808087810 */ /* 0x000fca0007f7e0ff */
[----:B------:R-:W-:Y:S01]  /*0340*/  IMAD.X R11, RZ, RZ, R11, P3 ;  /* 0x000000ffff0b7224 */ /* 0x000fe200018e060b */
[C---:B---3--:R-:W-:Y:S02]  /*0350*/  LEA R18, P1, R14.reuse, UR12, 0x3 ;  /* 0x0000000c0e127c11 */ /* 0x048fe4000f8218ff */
[C---:B------:R-:W-:Y:S02]  /*0360*/  LEA R20, P2, R14.reuse, UR14, 0x2 ;  /* 0x0000000e0e147c11 */ /* 0x040fe4000f8410ff */
[C-C-:B------:R-:W-:Y:S02]  /*0370*/  LEA.HI.X R19, R14.reuse, UR13, R15.reuse, 0x3, P1 ;  /* 0x0000000d0e137c11 */ /* 0x140fe400088f1c0f */
[----:B------:R-:W-:Y:S02]  /*0380*/  LEA.HI.X R21, R14, UR15, R15, 0x2, P2 ;  /* 0x0000000f0e157c11 */ /* 0x000fe400090f140f */
[----:B------:R-:W-:Y:S01]  /*0390*/  IADD3 R13, P1, PT, R13, -0x1, RZ ;  /* 0xffffffff0d0d7810 */ /* 0x000fe20007f3e0ff */
[----:B------:R0:W-:Y:S01]  /*03a0*/  STG.E.64 desc[UR4][R18.64], R4 ;  /* 0x0000000412007986 */ /* 0x0001e2000c101b04 */
[----:B------:R-:W-:-:S02]  /*03b0*/  IADD3 R10, P2, PT, R10, 0x4, RZ ;  /* 0x000000040a0a7810 */ /* 0x000fc40007f5e0ff */
[----:B------:R-:W-:Y:S01]  /*03c0*/  IADD3.X R6, PT, PT, R6, -0x1, RZ, P1, !PT ;  /* 0xffffffff06067810 */ /* 0x000fe20000ffe4ff */
[----:B--2---:R0:W-:Y:S01]  /*03d0*/  STG.E desc[UR4][R20.64], R25 ;  /* 0x0000001914007986 */ /* 0x0041e2000c101904 */
[----:B------:R-:W-:Y:S01]  /*03e0*/  ISETP.NE.U32.AND P1, PT, R13, RZ, PT ;  /* 0x000000ff0d00720c */ /* 0x000fe20003f25070 */
[----:B------:R-:W-:-:S03]  /*03f0*/  IMAD.X R9, RZ, RZ, R9, P2 ;  /* 0x000000ffff097224 */ /* 0x000fc600010e0609 */
[----:B------:R-:W-:-:S13]  /*0400*/  ISETP.NE.AND.EX P1, PT, R6, RZ, PT, P1 ;  /* 0x000000ff0600720c */ /* 0x000fda0003f25310 */
[----:B0-----:R-:W-:Y:S05]  /*0410*/  @P1 BRA `(.L_x_61) ;  /* 0xfffffffc00981947 */ /* 0x001fea000383ffff */
.L_x_60:
[----:B------:R-:W-:Y:S05]  /*0420*/  BSYNC.RECONVERGENT B0 ;  /* 0x0000000000007941 */ /* 0x000fea0003800200 */
.L_x_59:
[----:B------:R-:W-:Y:S05]  /*0430*/  @P0 EXIT ;  /* 0x000000000000094d */ /* 0x000fea0003800000 */
[----:B------:R-:W0:Y:S01]  /*0440*/  LDCU.64 UR6, c[0x0][0x388] ;  /* 0x00007100ff0677ac */ /* 0x000e220008000a00 */
[----:B------:R-:W1:Y:S01]  /*0450*/  LDCU.64 UR8, c[0x0][0x390] ;  /* 0x00007200ff0877ac */ /* 0x000e620008000a00 */
[----:B------:R-:W2:Y:S01]  /*0460*/  LDCU.64 UR10, c[0x0][0x398] ;  /* 0x00007300ff0a77ac */ /* 0x000ea20008000a00 */
[----:B------:R-:W3:Y:S01]  /*0470*/  LDCU.128 UR12, c[0x0][0x3a0] ;  /* 0x00007400ff0c77ac */ /* 0x000ee20008000c00 */
[C---:B0-----:R-:W-:Y:S02]  /*0480*/  LEA R8, P0, R7.reuse, UR6, 0x3 ;  /* 0x0000000607087c11 */ /* 0x041fe4000f8018ff */
[----:B-1----:R-:W-:Y:S02]  /*0490*/  LEA R10, P2, R7, UR8, 0x2 ;  /* 0x00000008070a7c11 */ /* 0x002fe4000f8410ff */
[----:B------:R-:W-:Y:S02]  /*04a0*/  IADD3 R8, P1, PT, R8, 0x10, RZ ;  /* 0x0000001008087810 */ /* 0x000fe40007f3e0ff */
[----:B------:R-:W-:-:S02]  /*04b0*/  IADD3 R10, P3, PT, R10, 0x8, RZ ;  /* 0x000000080a0a7810 */ /* 0x000fc40007f7e0ff */
[C-C-:B------:R-:W-:Y:S02]  /*04c0*/  LEA.HI.X R9, R7.reuse, UR7, R0.reuse, 0x3, P0 ;  /* 0x0000000707097c11 */ /* 0x140fe400080f1c00 */
[----:B------:R-:W-:-:S03]  /*04d0*/  LEA.HI.X R11, R7, UR9, R0, 0x2, P2 ;  /* 0x00000009070b7c11 */ /* 0x000fc600090f1400 */
[----:B------:R-:W-:Y:S02]  /*04e0*/  IMAD.X R9, RZ, RZ, R9, P1 ;  /* 0x000000ffff097224 */ /* 0x000fe400008e0609 */
[----:B--23--:R-:W-:-:S07]  /*04f0*/  IMAD.X R11, RZ, RZ, R11, P3 ;  /* 0x000000ffff0b7224 */ /* 0x00cfce00018e060b */
.L_x_62:
[----:B------:R-:W2:Y:S04]  /*0500*/  LDG.E.64 R12, desc[UR4][R8.64+-0x10] ;  /* 0xfffff004080c7981 */ /* 0x000ea8000c1e1b00 */
[----:B------:R-:W3:Y:S01]  /*0510*/  LDG.E R27, desc[UR4][R10.64+-0x8] ;  /* 0xfffff8040a1b7981 */ /* 0x000ee2000c1e1900 */
[----:B--2---:R-:W-:-:S04]  /*0520*/  LEA R16, P0, R12, UR10, 0x3 ;  /* 0x0000000a0c107c11 */ /* 0x004fc8000f8018ff */
[----:B------:R-:W-:Y:S01]  /*0530*/  LEA.HI.X R17, R12, UR11, R13, 0x3, P0 ;  /* 0x0000000b0c117c11 */ /* 0x000fe200080f1c0d */
[----:B------:R-:W-:Y:S02]  /*0540*/  IMAD.MOV.U32 R12, RZ, RZ, 0x1 ;  /* 0x00000001ff0c7424 */ /* 0x000fe400078e00ff */
[----:B------:R-:W-:-:S05]  /*0550*/  IMAD.MOV.U32 R13, RZ, RZ, 0x0 ;  /* 0x00000000ff0d7424 */ /* 0x000fca00078e00ff */
[----:B------:R-:W2:Y:S02]  /*0560*/  ATOMG.E.ADD.64.STRONG.GPU PT, R14, desc[UR4][R16.64], R12 ;  /* 0x8000000c100e79a8 */ /* 0x000ea400081ef504 */
[C---:B--2---:R-:W-:Y:S02]  /*0570*/  LEA R18, P0, R14.reuse, UR12, 0x3 ;  /* 0x0000000c0e127c11 */ /* 0x044fe4000f8018ff */
[C---:B------:R-:W-:Y:S02]  /*0580*/  LEA R20, P1, R14.reuse, UR14, 0x2 ;  /* 0x0000000e0e147c11 */ /* 0x040fe4000f8210ff */
[C-C-:B------:R-:W-:Y:S02]  /*0590*/  LEA.HI.X R19, R14.reuse, UR13, R15.reuse, 0x3, P0 ;  /* 0x0000000d0e137c11 */ /* 0x140fe400080f1c0f */
[----:B------:R-:W-:-:S03]  /*05a0*/  LEA.HI.X R21, R14, UR15, R15, 0x2, P1 ;  /* 0x0000000f0e157c11 */ /* 0x000fc600088f140f */
[----:B------:R-:W-:Y:S04]  /*05b0*/  STG.E.64 desc[UR4][R18.64], R4 ;  /* 0x0000000412007986 */ /* 0x000fe8000c101b04 */
[----:B---3--:R0:W-:Y:S04]  /*05c0*/  STG.E desc[UR4][R20.64], R27 ;  /* 0x0000001b14007986 */ /* 0x0081e8000c101904 */
[----:B------:R-:W2:Y:S04]  /*05d0*/  LDG.E.64 R14, desc[UR4][R8.64+-0x8] ;  /* 0xfffff804080e7981 */ /* 0x000ea8000c1e1b00 */
[----:B------:R-:W3:Y:S01]  /*05e0*/  LDG.E R29, desc[UR4][R10.64+-0x4] ;  /* 0xfffffc040a1d7981 */ /* 0x000ee2000c1e1900 */
[----:B--2---:R-:W-:-:S04]  /*05f0*/  LEA R22, P0, R14, UR10, 0x3 ;  /* 0x0000000a0e167c11 */ /* 0x004fc8000f8018ff */
[----:B------:R-:W-:-:S05]  /*0600*/  LEA.HI.X R23, R14, UR11, R15, 0x3, P0 ;  /* 0x0000000b0e177c11 */ /* 0x000fca00080f1c0f */
        /* <DEDUP_REMOVED lines=8> */
[----:B0-----:R-:W3:Y:S01]  /*0690*/  LDG.E R27, desc[UR4][R10.64] ;  /* 0x000000040a1b7981 */ /* 0x001ee2000c1e1900 */
[----:B--2---:R-:W-:-:S04]  /*06a0*/  LEA R18, P0, R14, UR10, 0x3 ;  /* 0x0000000a0e127c11 */ /* 0x004fc8000f8018ff */
[----:B------:R-:W-:-:S05]  /*06b0*/  LEA.HI.X R19, R14, UR11, R15, 0x3, P0 ;  /* 0x0000000b0e137c11 */ /* 0x000fca00080f1c0f */
[----:B------:R-:W2:Y:S02]  /*06c0*/  ATOMG.E.ADD.64.STRONG.GPU PT, R14, desc[UR4][R18.64], R12 ;  /* 0x8000000c120e79a8 */ /* 0x000ea400081ef504 */
[C---:B--2---:R-:W-:Y:S02]  /*06d0*/  LEA R20, P0, R14.reuse, UR12, 0x3 ;  /* 0x0000000c0e147c11 */ /* 0x044fe4000f8018ff */
[C---:B------:R-:W-:Y:S02]  /*06e0*/  LEA R22, P1, R14.reuse, UR14, 0x2 ;  /* 0x0000000e0e167c11 */ /* 0x040fe4000f8210ff */
[C-C-:B------:R-:W-:Y:S02]  /*06f0*/  LEA.HI.X R21, R14.reuse, UR13, R15.reuse, 0x3, P0 ;  /* 0x0000000d0e157c11 */ /* 0x140fe400080f1c0f */
[----:B------:R-:W-:-:S03]  /*0700*/  LEA.HI.X R23, R14, UR15, R15, 0x2, P1 ;  /* 0x0000000f0e177c11 */ /* 0x000fc600088f140f */
[----:B------:R0:W-:Y:S04]  /*0710*/  STG.E.64 desc[UR4][R20.64], R4 ;  /* 0x0000000414007986 */ /* 0x0001e8000c101b04 */
[----:B---3--:R0:W-:Y:S04]  /*0720*/  STG.E desc[UR4][R22.64], R27 ;  /* 0x0000001b16007986 */ /* 0x0081e8000c101904 */
[----:B------:R-:W2:Y:S04]  /*0730*/  LDG.E.64 R14, desc[UR4][R8.64+0x8] ;  /* 0x00000804080e7981 */ /* 0x000ea8000c1e1b00 */
[----:B-1----:R1:W3:Y:S01]  /*0740*/  LDG.E R25, desc[UR4][R10.64+0x4] ;  /* 0x000004040a197981 */ /* 0x0022e2000c1e1900 */
[----:B--2---:R-:W-:-:S04]  /*0750*/  LEA R16, P0, R14, UR10, 0x3 ;  /* 0x0000000a0e107c11 */ /* 0x004fc8000f8018ff */
[----:B------:R-:W-:-:S05]  /*0760*/  LEA.HI.X R17, R14, UR11, R15, 0x3, P0 ;  /* 0x0000000b0e117c11 */ /* 0x000fca00080f1c0f */
[----:B------:R-:W2:Y:S01]  /*0770*/  ATOMG.E.ADD.64.STRONG.GPU PT, R12, desc[UR4][R16.64], R12 ;  /* 0x8000000c100c79a8 */ /* 0x000ea200081ef504 */
[----:B-1----:R-:W-:-:S05]  /*0780*/  IADD3 R10, P2, PT, R10, 0x10, RZ ;  /* 0x000000100a0a7810 */ /* 0x002fca0007f5e0ff */
[----:B------:R-:W-:Y:S01]  /*0790*/  IMAD.X R11, RZ, RZ, R11, P2 ;  /* 0x000000ffff0b7224 */ /* 0x000fe200010e060b */
[C---:B--2---:R-:W-:Y:S02]  /*07a0*/  LEA R14, P0, R12.reuse, UR12, 0x3 ;  /* 0x0000000c0c0e7c11 */ /* 0x044fe4000f8018ff */
[C---:B------:R-:W-:Y:S02]  /*07b0*/  LEA R18, P1, R12.reuse, UR14, 0x2 ;  /* 0x0000000e0c127c11 */ /* 0x040fe4000f8210ff */
[C-C-:B------:R-:W-:Y:S02]  /*07c0*/  LEA.HI.X R15, R12.reuse, UR13, R13.reuse, 0x3, P0 ;  /* 0x0000000d0c0f7c11 */ /* 0x140fe400080f1c0d */
[----:B------:R-:W-:Y:S02]  /*07d0*/  LEA.HI.X R19, R12, UR15, R13, 0x2, P1 ;  /* 0x0000000f0c137c11 */ /* 0x000fe400088f140d */
[----:B------:R-:W-:Y:S01]  /*07e0*/  IADD3 R7, P0, PT, R7, 0x4, RZ ;  /* 0x0000000407077810 */ /* 0x000fe20007f1e0ff */
[----:B------:R0:W-:Y:S04]  /*07f0*/  STG.E.64 desc[UR4][R14.64], R4 ;  /* 0x000000040e007986 */ /* 0x0001e8000c101b04 */
[----:B---3--:R0:W-:Y:S01]  /*0800*/  STG.E desc[UR4][R18.64], R25 ;  /* 0x0000001912007986 */ /* 0x0081e2000c101904 */
[----:B------:R-:W-:Y:S01]  /*0810*/  IMAD.X R0, RZ, RZ, R0, P0 ;  /* 0x000000ffff007224 */ /* 0x000fe200000e0600 */
[----:B------:R-:W-:-:S04]  /*0820*/  ISETP.GE.U32.AND P0, PT, R7, R2, PT ;  /* 0x000000020700720c */ /* 0x000fc80003f06070 */
[----:B------:R-:W-:Y:S02]  /*0830*/  ISETP.GE.AND.EX P0, PT, R0, R3, PT, P0 ;  /* 0x000000030000720c */ /* 0x000fe40003f06300 */
[----:B------:R-:W-:-:S05]  /*0840*/  IADD3 R8, P1, PT, R8, 0x20, RZ ;  /* 0x0000002008087810 */ /* 0x000fca0007f3e0ff */
[----:B------:R-:W-:-:S06]  /*0850*/  IMAD.X R9, RZ, RZ, R9, P1 ;  /* 0x000000ffff097224 */ /* 0x000fcc00008e0609 */
[----:B0-----:R-:W-:Y:S05]  /*0860*/  @!P0 BRA `(.L_x_62) ;  /* 0xfffffffc00248947 */ /* 0x001fea000383ffff */
[----:B------:R-:W-:Y:S05]  /*0870*/  EXIT ;  /* 0x000000000000794d */ /* 0x000fea0003800000 */
.L_x_63:
        /* <DEDUP_REMOVED lines=16> */
.L_x_111:


//--------------------- .text.csr_to_csc_transpose_f64 --------------------------
	.section	.text.csr_to_csc_transpose_f64,"ax",@progbits
	.align	128
        .global         csr_to_csc_transpose_f64
        .type           csr_to_csc_transpose_f64,@function
        .size           csr_to_csc_transpose_f64,(.L_x_112 - csr_to_csc_transpose_f64)
        .other          csr_to_csc_transpose_f64,@"STO_CUDA_ENTRY STV_DEFAULT"
csr_to_csc_transpose_f64:
.text.csr_to_csc_transpose_f64:
        /* <DEDUP_REMOVED lines=42> */
.L_x_66:
        /* <DEDUP_REMOVED lines=27> */
.L_x_65:
[----:B------:R-:W-:Y:S05]  /*0450*/  BSYNC.RECONVERGENT B0 ;  /* 0x0000000000007941 */ /* 0x000fea0003800200 */
.L_x_64:
        /* <DEDUP_REMOVED lines=11> */
.L_x_67:
        /* <DEDUP_REMOVED lines=64> */
.L_x_68:
        /* <DEDUP_REMOVED lines=15> */
.L_x_112:


//--------------------- .text.csr_to_csc_transpose_f32 --------------------------
	.section	.text.csr_to_csc_transpose_f32,"ax",@progbits
	.align	128
        .global         csr_to_csc_transpose_f32
        .type           csr_to_csc_transpose_f32,@function
        .size           csr_to_csc_transpose_f32,(.L_x_113 - csr_to_csc_transpose_f32)
        .other          csr_to_csc_transpose_f32,@"STO_CUDA_ENTRY STV_DEFAULT"
csr_to_csc_transpose_f32:
.text.csr_to_csc_transpose_f32:
        /* <DEDUP_REMOVED lines=40> */
.L_x_71:
        /* <DEDUP_REMOVED lines=26> */
.L_x_70:
[----:B------:R-:W-:Y:S05]  /*0420*/  BSYNC.RECONVERGENT B0 ;  /* 0x0000000000007941 */ /* 0x000fea0003800200 */
.L_x_69:
        /* <DEDUP_REMOVED lines=13> */
.L_x_72:
        /* <DEDUP_REMOVED lines=56> */
.L_x_73:
        /* <DEDUP_REMOVED lines=16> */
.L_x_113:


//--------------------- .text.histogram_csc_rows_i64 --------------------------
	.section	.text.histogram_csc_rows_i64,"ax",@progbits
	.align	128
        .global         histogram_csc_rows_i64
        .type           histogram_csc_rows_i64,@function
        .size           histogram_csc_rows_i64,(.L_x_114 - histogram_csc_rows_i64)
        .other          histogram_csc_rows_i64,@"STO_CUDA_ENTRY STV_DEFAULT"
histogram_csc_rows_i64:
.text.histogram_csc_rows_i64:
        /* <DEDUP_REMOVED lines=16> */
[----:B------:R-:W-:Y:S01]  /*0100*/  IMAD.MOV.U32 R3, RZ, RZ, R6 ;  /* 0x000000ffff037224 */ /* 0x000fe200078e0006 */
[----:B------:R-:W0:Y:S01]  /*0110*/  LDCU.64 UR8, c[0x0][0x390] ;  /* 0x00007200ff0877ac */ /* 0x000e220008000a00 */
[----:B------:R-:W-:Y:S01]  /*0120*/  IMAD.MOV.U32 R0, RZ, RZ, R7 ;  /* 0x000000ffff007224 */ /* 0x000fe200078e0007 */
[----:B------:R-:W-:Y:S02]  /*0130*/  BSSY.RECONVERGENT B0, `(.L_x_74) ;  /* 0x000005c000007945 */ /* 0x000fe40003800200 */
[CC--:B------:R-:W-:Y:S02]  /*0140*/  IADD3 R2, P2, PT, R4.reuse, -R3.reuse, RZ ;  /* 0x8000000304027210 */ /* 0x0c0fe40007f5e0ff */
[----:B------:R-:W-:Y:S02]  /*0150*/  IADD3 R4, P0, PT, -R4, R3, RZ ;  /* 0x0000000304047210 */ /* 0x000fe40007f1e1ff */
[----:B------:R-:W-:Y:S01]  /*0160*/  LOP3.LUT R12, R2, 0xf, RZ, 0xc0, !PT ;  /* 0x0000000f020c7812 */ /* 0x000fe200078ec0ff */
[----:B------:R-:W-:Y:S01]  /*0170*/  IMAD.X R8, R5, 0x1, ~R0, P2 ;  /* 0x0000000105087824 */ /* 0x000fe200010e0e00 */
[----:B------:R-:W-:Y:S01]  /*0180*/  ISETP.GT.U32.AND P1, PT, R4, -0x10, PT ;  /* 0xfffffff00400780c */ /* 0x000fe20003f24070 */
[----:B------:R-:W-:Y:S01]  /*0190*/  IMAD.X R4, R0, 0x1, ~R5, P0 ;  /* 0x0000000100047824 */ /* 0x000fe200000e0e05 */
[----:B------:R-:W-:-:S04]  /*01a0*/  ISETP.NE.U32.AND P0, PT, R12, RZ, PT ;  /* 0x000000ff0c00720c */ /* 0x000fc80003f05070 */
[----:B------:R-:W-:Y:S02]  /*01b0*/  ISETP.GT.U32.AND.EX P1, PT, R4, -0x1, PT, P1 ;  /* 0xffffffff0400780c */ /* 0x000fe40003f24110 */
[----:B------:R-:W-:-:S11]  /*01c0*/  ISETP.NE.AND.EX P0, PT, RZ, RZ, PT, P0 ;  /* 0x000000ffff00720c */ /* 0x000fd60003f05300 */
[----:B0-----:R-:W-:Y:S05]  /*01d0*/  @P1 BRA `(.L_x_75) ;  /* 0x0000000400441947 */ /* 0x001fea0003800000 */
[----:B------:R-:W0:Y:S01]  /*01e0*/  LDCU.64 UR6, c[0x0][0x388] ;  /* 0x00007100ff0677ac */ /* 0x000e220008000a00 */
[----:B------:R-:W-:Y:S02]  /*01f0*/  LOP3.LUT R9, R2, 0xfffffff0, RZ, 0xc0, !PT ;  /* 0xfffffff002097812 */ /* 0x000fe400078ec0ff */
[----:B0-----:R-:W-:-:S04]  /*0200*/  LEA R4, P1, R3, UR6, 0x3 ;  /* 0x0000000603047c11 */ /* 0x001fc8000f8218ff */
[----:B------:R-:W-:Y:S02]  /*0210*/  IADD3 R4, P2, PT, R4, 0x40, RZ ;  /* 0x0000004004047810 */ /* 0x000fe40007f5e0ff */
[----:B------:R-:W-:-:S05]  /*0220*/  LEA.HI.X R5, R3, UR7, R0, 0x3, P1 ;  /* 0x0000000703057c11 */ /* 0x000fca00088f1c00 */
[----:B------:R-:W-:-:S07]  /*0230*/  IMAD.X R5, RZ, RZ, R5, P2 ;  /* 0x000000ffff057224 */ /* 0x000fce00010e0605 */
.L_x_76:
[----:B------:R-:W2:Y:S02]  /*0240*/  LDG.E.64 R6, desc[UR4][R4.64+-0x40] ;  /* 0xffffc00404067981 */ /* 0x000ea4000c1e1b00 */
[----:B--2---:R-:W-:-:S04]  /*0250*/  LEA R14, P1, R6, UR8, 0x3 ;  /* 0x00000008060e7c11 */ /* 0x004fc8000f8218ff */
[----:B------:R-:W-:Y:S01]  /*0260*/  LEA.HI.X R15, R6, UR9, R7, 0x3, P1 ;  /* 0x00000009060f7c11 */ /* 0x000fe200088f1c07 */
[----:B------:R-:W-:Y:S02]  /*0270*/  IMAD.MOV.U32 R6, RZ, RZ, 0x1 ;  /* 0x00000001ff067424 */ /* 0x000fe400078e00ff */
[----:B------:R-:W-:-:S05]  /*0280*/  IMAD.MOV.U32 R7, RZ, RZ, 0x0 ;  /* 0x00000000ff077424 */ /* 0x000fca00078e00ff */
[----:B------:R0:W-:Y:S04]  /*0290*/  REDG.E.ADD.64.STRONG.GPU desc[UR4][R14.64], R6 ;  /* 0x000000060e00798e */ /* 0x0001e8000c12e504 */
[----:B------:R-:W2:Y:S02]  /*02a0*/  LDG.E.64 R10, desc[UR4][R4.64+-0x38] ;  /* 0xffffc804040a7981 */ /* 0x000ea4000c1e1b00 */
[----:B--2---:R-:W-:-:S04]  /*02b0*/  LEA R16, P1, R10, UR8, 0x3 ;  /* 0x000000080a107c11 */ /* 0x004fc8000f8218ff */
[----:B------:R-:W-:-:S05]  /*02c0*/  LEA.HI.X R17, R10, UR9, R11, 0x3, P1 ;  /* 0x000000090a117c11 */ /* 0x000fca00088f1c0b */
[----:B------:R1:W-:Y:S04]  /*02d0*/  REDG.E.ADD.64.STRONG.GPU desc[UR4][R16.64], R6 ;  /* 0x000000061000798e */ /* 0x0003e8000c12e504 */
[----:B------:R-:W2:Y:S02]  /*02e0*/  LDG.E.64 R10, desc[UR4][R4.64+-0x30] ;  /* 0xffffd004040a7981 */ /* 0x000ea4000c1e1b00 */
[----:B--2---:R-:W-:-:S04]  /*02f0*/  LEA R18, P1, R10, UR8, 0x3 ;  /* 0x000000080a127c11 */ /* 0x004fc8000f8218ff */
[----:B------:R-:W-:-:S05]  /*0300*/  LEA.HI.X R19, R10, UR9, R11, 0x3, P1 ;  /* 0x000000090a137c11 */ /* 0x000fca00088f1c0b */
[----:B------:R2:W-:Y:S04]  /*0310*/  REDG.E.ADD.64.STRONG.GPU desc[UR4][R18.64], R6 ;  /* 0x000000061200798e */ /* 0x0005e8000c12e504 */
[----:B------:R-:W3:Y:S02]  /*0320*/  LDG.E.64 R10, desc[UR4][R4.64+-0x28] ;  /* 0xffffd804040a7981 */ /* 0x000ee4000c1e1b00 */
[----:B---3--:R-:W-:-:S04]  /*0330*/  LEA R20, P1, R10, UR8, 0x3 ;  /* 0x000000080a147c11 */ /* 0x008fc8000f8218ff */
[----:B------:R-:W-:-:S05]  /*0340*/  LEA.HI.X R21, R10, UR9, R11, 0x3, P1 ;  /* 0x000000090a157c11 */ /* 0x000fca00088f1c0b */
[----:B------:R3:W-:Y:S04]  /*0350*/  REDG.E.ADD.64.STRONG.GPU desc[UR4][R20.64], R6 ;  /* 0x000000061400798e */ /* 0x0007e8000c12e504 */
[----:B------:R-:W0:Y:S02]  /*0360*/  LDG.E.64 R10, desc[UR4][R4.64+-0x20] ;  /* 0xffffe004040a7981 */ /* 0x000e24000c1e1b00 */
[----:B0-----:R-:W-:-:S04]  /*0370*/  LEA R14, P1, R10, UR8, 0x3 ;  /* 0x000000080a0e7c11 */ /* 0x001fc8000f8218ff */
[----:B------:R-:W-:-:S05]  /*0380*/  LEA.HI.X R15, R10, UR9, R11, 0x3, P1 ;  /* 0x000000090a0f7c11 */ /* 0x000fca00088f1c0b */
[----:B------:R0:W-:Y:S04]  /*0390*/  REDG.E.ADD.64.STRONG.GPU desc[UR4][R14.64], R6 ;  /* 0x000000060e00798e */ /* 0x0001e8000c12e504 */
[----:B------:R-:W1:Y:S02]  /*03a0*/  LDG.E.64 R10, desc[UR4][R4.64+-0x18] ;  /* 0xffffe804040a7981 */ /* 0x000e64000c1e1b00 */
[----:B-1----:R-:W-:-:S04]  /*03b0*/  LEA R16, P1, R10, UR8, 0x3 ;  /* 0x000000080a107c11 */ /* 0x002fc8000f8218ff */
        /* <DEDUP_REMOVED lines=38> */
[----:B------:R1:W3:Y:S01]  /*0620*/  LDG.E.64 R10, desc[UR4][R4.64+0x38] ;  /* 0x00003804040a7981 */ /* 0x0002e2000c1e1b00 */
[----:B------:R-:W-:Y:S02]  /*0630*/  IADD3 R3, P2, PT, R3, 0x10, RZ ;  /* 0x0000001003037810 */ /* 0x000fe40007f5e0ff */
[----:B-1----:R-:W-:-:S03]  /*0640*/  IADD3 R4, P3, PT, R4, 0x80, RZ ;  /* 0x0000008004047810 */ /* 0x002fc60007f7e0ff */
[----:B------:R-:W-:Y:S02]  /*0650*/  IMAD.X R0, RZ, RZ, R0, P2 ;  /* 0x000000ffff007224 */ /* 0x000fe400010e0600 */
[----:B------:R-:W-:Y:S01]  /*0660*/  IMAD.X R5, RZ, RZ, R5, P3 ;  /* 0x000000ffff057224 */ /* 0x000fe200018e0605 */
[----:B---3--:R-:W-:-:S04]  /*0670*/  LEA R20, P1, R10, UR8, 0x3 ;  /* 0x000000080a147c11 */ /* 0x008fc8000f8218ff */
[----:B------:R-:W-:Y:S02]  /*0680*/  LEA.HI.X R21, R10, UR9, R11, 0x3, P1 ;  /* 0x000000090a157c11 */ /* 0x000fe400088f1c0b */
[----:B------:R-:W-:-:S03]  /*0690*/  IADD3 R9, P1, PT, R9, -0x10, RZ ;  /* 0xfffffff009097810 */ /* 0x000fc60007f3e0ff */
[----:B------:R0:W-:Y:S01]  /*06a0*/  REDG.E.ADD.64.STRONG.GPU desc[UR4][R20.64], R6 ;  /* 0x000000061400798e */ /* 0x0001e2000c12e504 */
[----:B------:R-:W-:Y:S02]  /*06b0*/  IADD3.X R8, PT, PT, R8, -0x1, RZ, P1, !PT ;  /* 0xffffffff08087810 */ /* 0x000fe40000ffe4ff */
[----:B------:R-:W-:-:S04]  /*06c0*/  ISETP.NE.U32.AND P1, PT, R9, RZ, PT ;  /* 0x000000ff0900720c */ /* 0x000fc80003f25070 */
[----:B------:R-:W-:-:S13]  /*06d0*/  ISETP.NE.AND.EX P1, PT, R8, RZ, PT, P1 ;  /* 0x000000ff0800720c */ /* 0x000fda0003f25310 */
[----:B0-----:R-:W-:Y:S05]  /*06e0*/  @P1 BRA `(.L_x_76) ;  /* 0xfffffff800d41947 */ /* 0x001fea000383ffff */
.L_x_75:
[----:B------:R-:W-:Y:S05]  /*06f0*/  BSYNC.RECONVERGENT B0 ;  /* 0x0000000000007941 */ /* 0x000fea0003800200 */
.L_x_74:
        /* <DEDUP_REMOVED lines=10> */
[----:B------:R-:W-:Y:S01]  /*07a0*/  LEA.HI.X R7, R3, UR7, R0, 0x3, P1 ;  /* 0x0000000703077c11 */ /* 0x000fe200088f1c00 */
[----:B------:R-:W0:Y:S04]  /*07b0*/  LDCU.64 UR6, c[0x0][0x390] ;  /* 0x00007200ff0677ac */ /* 0x000e280008000a00 */
[----:B------:R-:W0:Y:S02]  /*07c0*/  LDG.E.64 R4, desc[UR4][R6.64] ;  /* 0x0000000406047981 */ /* 0x000e24000c1e1b00 */
[----:B0-----:R-:W-:-:S04]  /*07d0*/  LEA R10, P1, R4, UR6, 0x3 ;  /* 0x00000006040a7c11 */ /* 0x001fc8000f8218ff */
        /* <DEDUP_REMOVED lines=31> */
[----:B------:R0:W-:Y:S01]  /*09d0*/  REDG.E.ADD.64.STRONG.GPU desc[UR4][R18.64], R4 ;  /* 0x000000041200798e */ /* 0x0001e2000c12e504 */
[----:B------:R-:W-:-:S05]  /*09e0*/  IADD3 R3, P1, PT, R3, 0x8, RZ ;  /* 0x0000000803037810 */ /* 0x000fca0007f3e0ff */
[----:B------:R-:W-:-:S08]  /*09f0*/  IMAD.X R0, RZ, RZ, R0, P1 ;  /* 0x000000ffff007224 */ /* 0x000fd000008e0600 */
.L_x_78:
[----:B------:R-:W-:Y:S05]  /*0a00*/  BSYNC.RECONVERGENT B0 ;  /* 0x0000000000007941 */ /* 0x000fea0003800200 */
.L_x_77:
[----:B------:R-:W-:Y:S05]  /*0a10*/  @!P0 EXIT ;  /* 0x000000000000894d */ /* 0x000fea0003800000 */
[----:B------:R-:W-:Y:S01]  /*0a20*/  ISETP.GE.U32.AND P1, PT, R14, 0x4, PT ;  /* 0x000000040e00780c */ /* 0x000fe20003f26070 */
[----:B0-----:R-:W-:Y:S01]  /*0a30*/  IMAD.MOV.U32 R4, RZ, RZ, RZ ;  /* 0x000000ffff047224 */ /* 0x001fe200078e00ff */
[----:B------:R-:W-:Y:S01]  /*0a40*/  LOP3.LUT R2, R2, 0x3, RZ, 0xc0, !PT ;  /* 0x0000000302027812 */ /* 0x000fe200078ec0ff */
[----:B------:R-:W-:Y:S01]  /*0a50*/  BSSY.RECONVERGENT B0, `(.L_x_79) ;  /* 0x000001d000007945 */ /* 0x000fe20003800200 */
[----:B------:R-:W-:Y:S02]  /*0a60*/  ISETP.GE.U32.AND.EX P1, PT, RZ, RZ, PT, P1 ;  /* 0x000000ffff00720c */ /* 0x000fe40003f26110 */
[----:B------:R-:W-:-:S04]  /*0a70*/  ISETP.NE.U32.AND P0, PT, R2, RZ, PT ;  /* 0x000000ff0200720c */ /* 0x000fc80003f05070 */
[----:B------:R-:W-:-:S07]  /*0a80*/  ISETP.NE.AND.EX P0, PT, R4, RZ, PT, P0 ;  /* 0x000000ff0400720c */ /* 0x000fce0003f05300 */
[----:B------:R-:W-:Y:S06]  /*0a90*/  @!P1 BRA `(.L_x_80) ;  /* 0x0000000000609947 */ /* 0x000fec0003800000 */
[----:B------:R-:W0:Y:S02]  /*0aa0*/  LDCU.64 UR6, c[0x0][0x388] ;  /* 0x00007100ff0677ac */ /* 0x000e240008000a00 */
[----:B0-----:R-:W-:-:S04]  /*0ab0*/  LEA R16, P1, R3, UR6, 0x3 ;  /* 0x0000000603107c11 */ /* 0x001fc8000f8218ff */
[----:B------:R-:W-:Y:S01]  /*0ac0*/  LEA.HI.X R17, R3, UR7, R0, 0x3, P1 ;  /* 0x0000000703117c11 */ /* 0x000fe200088f1c00 */
[----:B------:R-:W0:Y:S04]  /*0ad0*/  LDCU.64 UR6, c[0x0][0x390] ;  /* 0x00007200ff0677ac */ /* 0x000e280008000a00 */
[----:B------:R-:W0:Y:S01]  /*0ae0*/  LDG.E.64 R6, desc[UR4][R16.64] ;  /* 0x0000000410067981 */ /* 0x000e22000c1e1b00 */
[----:B------:R-:W-:Y:S02]  /*0af0*/  IMAD.MOV.U32 R18, RZ, RZ, 0x1 ;  /* 0x00000001ff127424 */ /* 0x000fe400078e00ff */
[----:B------:R-:W-:Y:S01]  /*0b00*/  IMAD.MOV.U32 R19, RZ, RZ, 0x0 ;  /* 0x00000000ff137424 */ /* 0x000fe200078e00ff */
[----:B0-----:R-:W-:-:S04]  /*0b10*/  LEA R8, P1, R6, UR6, 0x3 ;  /* 0x0000000606087c11 */ /* 0x001fc8000f8218ff */
[----:B------:R-:W-:-:S05]  /*0b20*/  LEA.HI.X R9, R6, UR7, R7, 0x3, P1 ;  /* 0x0000000706097c11 */ /* 0x000fca00088f1c07 */
        /* <DEDUP_REMOVED lines=12> */
[----:B------:R0:W-:Y:S01]  /*0bf0*/  REDG.E.ADD.64.STRONG.GPU desc[UR4][R14.64], R18 ;  /* 0x000000120e00798e */ /* 0x0001e2000c12e504 */
[----:B------:R-:W-:-:S05]  /*0c00*/  IADD3 R3, P1, PT, R3, 0x4, RZ ;  /* 0x0000000403037810 */ /* 0x000fca0007f3e0ff */
[----:B------:R-:W-:-:S08]  /*0c10*/  IMAD.X R0, RZ, RZ, R0, P1 ;  /* 0x000000ffff007224 */ /* 0x000fd000008e0600 */
.L_x_80:
[----:B------:R-:W-:Y:S05]  /*0c20*/  BSYNC.RECONVERGENT B0 ;  /* 0x0000000000007941 */ /* 0x000fea0003800200 */
.L_x_79:
[----:B------:R-:W-:Y:S05]  /*0c30*/  @!P0 EXIT ;  /* 0x000000000000894d */ /* 0x000fea0003800000 */
[----:B------:R-:W1:Y:S01]  /*0c40*/  LDCU.64 UR6, c[0x0][0x388] ;  /* 0x00007100ff0677ac */ /* 0x000e620008000a00 */
[----:B------:R-:W2:Y:S01]  /*0c50*/  LDCU.64 UR8, c[0x0][0x390] ;  /* 0x00007200ff0877ac */ /* 0x000ea20008000a00 */
[----:B-1----:R-:W-:-:S04]  /*0c60*/  LEA R5, P0, R3, UR6, 0x3 ;  /* 0x0000000603057c11 */ /* 0x002fc8000f8018ff */
[----:B--2---:R-:W-:-:S09]  /*0c70*/  LEA.HI.X R0, R3, UR7, R0, 0x3, P0 ;  /* 0x0000000703007c11 */ /* 0x004fd200080f1c00 */
.L_x_81:
[----:B------:R-:W-:Y:S02]  /*0c80*/  IMAD.MOV.U32 R6, RZ, RZ, R5 ;  /* 0x000000ffff067224 */ /* 0x000fe400078e0005 */
[----:B------:R-:W-:-:S06]  /*0c90*/  IMAD.MOV.U32 R7, RZ, RZ, R0 ;  /* 0x000000ffff077224 */ /* 0x000fcc00078e0000 */
[----:B------:R-:W2:Y:S01]  /*0ca0*/  LDG.E.64 R6, desc[UR4][R6.64] ;  /* 0x0000000406067981 */ /* 0x000ea2000c1e1b00 */
[----:B0-----:R-:W-:Y:S02]  /*0cb0*/  IMAD.MOV.U32 R10, RZ, RZ, 0x1 ;  /* 0x00000001ff0a7424 */ /* 0x001fe400078e00ff */
[----:B------:R-:W-:Y:S01]  /*0cc0*/  IMAD.MOV.U32 R11, RZ, RZ, 0x0 ;  /* 0x00000000ff0b7424 */ /* 0x000fe200078e00ff */
[----:B------:R-:W-:-:S05]  /*0cd0*/  IADD3 R5, P1, PT, R5, 0x8, RZ ;  /* 0x0000000805057810 */ /* 0x000fca0007f3e0ff */
[----:B------:R-:W-:Y:S01]  /*0ce0*/  IMAD.X R0, RZ, RZ, R0, P1 ;  /* 0x000000ffff007224 */ /* 0x000fe200008e0600 */
[----:B--2---:R-:W-:-:S04]  /*0cf0*/  LEA R8, P0, R6, UR8, 0x3 ;  /* 0x0000000806087c11 */ /* 0x004fc8000f8018ff */
[----:B------:R-:W-:Y:S02]  /*0d00*/  LEA.HI.X R9, R6, UR9, R7, 0x3, P0 ;  /* 0x0000000906097c11 */ /* 0x000fe400080f1c07 */
[----:B------:R-:W-:-:S03]  /*0d10*/  IADD3 R2, P0, PT, R2, -0x1, RZ ;  /* 0xffffffff02027810 */ /* 0x000fc60007f1e0ff */
[----:B------:R1:W-:Y:S01]  /*0d20*/  REDG.E.ADD.64.STRONG.GPU desc[UR4][R8.64], R10 ;  /* 0x0000000a0800798e */ /* 0x0003e2000c12e504 */
[----:B------:R-:W-:Y:S02]  /*0d30*/  IADD3.X R4, PT, PT, R4, -0x1, RZ, P0, !PT ;  /* 0xffffffff04047810 */ /* 0x000fe400007fe4ff */
[----:B------:R-:W-:-:S04]  /*0d40*/  ISETP.NE.U32.AND P0, PT, R2, RZ, PT ;  /* 0x000000ff0200720c */ /* 0x000fc80003f05070 */
[----:B------:R-:W-:-:S13]  /*0d50*/  ISETP.NE.AND.EX P0, PT, R4, RZ, PT, P0 ;  /* 0x000000ff0400720c */ /* 0x000fda0003f05300 */
[----:B-1----:R-:W-:Y:S05]  /*0d60*/  @P0 BRA `(.L_x_81) ;  /* 0xfffffffc00c40947 */ /* 0x002fea000383ffff */
[----:B------:R-:W-:Y:S05]  /*0d70*/  EXIT ;  /* 0x000000000000794d */ /* 0x000fea0003800000 */
.L_x_82:
        /* <DEDUP_REMOVED lines=16> */
.L_x_114:


//--------------------- .text.histogram_csr_columns_i64 --------------------------
	.section	.text.histogram_csr_columns_i64,"ax",@progbits
	.align	128
        .global         histogram_csr_columns_i64
        .type           histogram_csr_columns_i64,@function
        .size           histogram_csr_columns_i64,(.L_x_115 - histogram_csr_columns_i64)
        .other          histogram_csr_columns_i64,@"STO_CUDA_ENTRY STV_DEFAULT"
histogram_csr_columns_i64:
.text.histogram_csr_columns_i64:
        /* <DEDUP_REMOVED lines=36> */
.L_x_85:
        /* <DEDUP_REMOVED lines=75> */
.L_x_84:
[----:B------:R-:W-:Y:S05]  /*06f0*/  BSYNC.RECONVERGENT B0 ;  /* 0x0000000000007941 */ /* 0x000fea0003800200 */
.L_x_83:
        /* <DEDUP_REMOVED lines=48> */
.L_x_87:
[----:B------:R-:W-:Y:S05]  /*0a00*/  BSYNC.RECONVERGENT B0 ;  /* 0x0000000000007941 */ /* 0x000fea0003800200 */
.L_x_86:
        /* <DEDUP_REMOVED lines=33> */
.L_x_89:
[----:B------:R-:W-:Y:S05]  /*0c20*/  BSYNC.RECONVERGENT B0 ;  /* 0x0000000000007941 */ /* 0x000fea0003800200 */
.L_x_88:
[----:B------:R-:W-:Y:S05]  /*0c30*/  @!P0 EXIT ;  /* 0x000000000000894d */ /* 0x000fea0003800000 */
[----:B------:R-:W1:Y:S01]  /*0c40*/  LDCU.64 UR6, c[0x0][0x388] ;  /* 0x00007100ff0677ac */ /* 0x000e620008000a00 */
[----:B------:R-:W2:Y:S01]  /*0c50*/  LDCU.64 UR8, c[0x0][0x390] ;  /* 0x00007200ff0877ac */ /* 0x000ea20008000a00 */
[----:B-1----:R-:W-:-:S04]  /*0c60*/  LEA R5, P0, R3, UR6, 0x3 ;  /* 0x0000000603057c11 */ /* 0x002fc8000f8018ff */
[----:B--2---:R-:W-:-:S09]  /*0c70*/  LEA.HI.X R0, R3, UR7, R0, 0x3, P0 ;  /* 0x0000000703007c11 */ /* 0x004fd200080f1c00 */
.L_x_90:
        /* <DEDUP_REMOVED lines=16> */
.L_x_91:
        /* <DEDUP_REMOVED lines=16> */
.L_x_115:


//--------------------- .text.expand_ptrs_i64     --------------------------
	.section	.text.expand_ptrs_i64,"ax",@progbits
	.align	128
        .global         expand_ptrs_i64
        .type           expand_ptrs_i64,@function
        .size           expand_ptrs_i64,(.L_x_116 - expand_ptrs_i64)
        .other          expand_ptrs_i64,@"STO_CUDA_ENTRY STV_DEFAULT"
expand_ptrs_i64:
.text.expand_ptrs_i64:
        /* <DEDUP_REMOVED lines=17> */
[----:B------:R-:W-:Y:S01]  /*0110*/  BSSY.RECONVERGENT B0, `(.L_x_92) ;  /* 0x000002e000007945 */ /* 0x000fe20003800200 */
[----:B------:R-:W-:Y:S02]  /*0120*/  IMAD.MOV.U32 R10, RZ, RZ, R13 ;  /* 0x000000ffff0a7224 */ /* 0x000fe400078e000d */
[----:B------:R-:W-:Y:S01]  /*0130*/  IMAD.MOV.U32 R3, RZ, RZ, RZ ;  /* 0x000000ffff037224 */ /* 0x000fe200078e00ff */
        /* <DEDUP_REMOVED lines=16> */
.L_x_94:
        /* <DEDUP_REMOVED lines=27> */
.L_x_93:
[----:B------:R-:W-:Y:S05]  /*03f0*/  BSYNC.RECONVERGENT B0 ;  /* 0x0000000000007941 */ /* 0x000fea0003800200 */
.L_x_92:
        /* <DEDUP_REMOVED lines=21> */
.L_x_96:
[----:B------:R-:W-:Y:S05]  /*0550*/  BSYNC.RECONVERGENT B0 ;  /* 0x0000000000007941 */ /* 0x000fea0003800200 */
.L_x_95:
        /* <DEDUP_REMOVED lines=18> */
.L_x_98:
[----:B------:R-:W-:Y:S05]  /*0680*/  BSYNC.RECONVERGENT B0 ;  /* 0x0000000000007941 */ /* 0x000fea0003800200 */
.L_x_97:
[----:B------:R-:W-:Y:S05]  /*0690*/  @!P1 EXIT ;  /* 0x000000000000994d */ /* 0x000fea0003800000 */
[----:B------:R-:W3:Y:S02]  /*06a0*/  LDCU.64 UR6, c[0x0][0x388] ;  /* 0x00007100ff0677ac */ /* 0x000ee40008000a00 */
[----:B---3--:R-:W-:-:S04]  /*06b0*/  LEA R0, P0, R9, UR6, 0x3 ;  /* 0x0000000609007c11 */ /* 0x008fc8000f8018ff */
[----:B------:R-:W-:-:S09]  /*06c0*/  LEA.HI.X R7, R9, UR7, R10, 0x3, P0 ;  /* 0x0000000709077c11 */ /* 0x000fd200080f1c0a */
.L_x_99:
        /* <DEDUP_REMOVED lines=11> */
.L_x_100:
        /* <DEDUP_REMOVED lines=16> */
.L_x_116:


//--------------------- .nv.shared.reserved.0     --------------------------
	.section	.nv.shared.reserved.0,"aw",@nobits
	.weak		__nv_reservedSMEM_offset_0_alias
	.size		__nv_reservedSMEM_offset_0_alias, 0, 64
	.other		__nv_reservedSMEM_offset_0_alias,@"STO_CUDA_RESERVED_SHARED STV_DEFAULT"
__nv_reservedSMEM_offset_0_alias:
	.zero		0
	.zero		64


//--------------------- .nv.global                --------------------------
	.section	.nv.global,"aw",@nobits
.nv.global:
	.type		_ZN34_INTERNAL_52c724f4_4_k_cu_8b169bff6thrust24THRUST_300001_SM_1000_NS12placeholders2_5E,@object
	.size		_ZN34_INTERNAL_52c724f4_4_k_cu_8b169bff6thrust24THRUST_300001_SM_1000_NS12placeholders2_5E,(_ZN34_INTERNAL_52c724f4_4_k_cu_8b169bff4cuda3std3__45__cpo6cbeginE - _ZN34_INTERNAL_52c724f4_4_k_cu_8b169bff6thrust24THRUST_300001_SM_1000_NS12placeholders2_5E)
_ZN34_INTERNAL_52c724f4_4_k_cu_8b169bff6thrust24THRUST_300001_SM_1000_NS12placeholders2_5E:
	.zero		1
	.type		_ZN34_INTERNAL_52c724f4_4_k_cu_8b169bff4cuda3std3__45__cpo6cbeginE,@object
	.size		_ZN34_INTERNAL_52c724f4_4_k_cu_8b169bff4cuda3std3__45__cpo6cbeginE,(_ZN34_INTERNAL_52c724f4_4_k_cu_8b169bff4cuda3std6ranges3__45__cpo6cbeginE - _ZN34_INTERNAL_52c724f4_4_k_cu_8b169bff4cuda3std3__45__cpo6cbeginE)
_ZN34_INTERNAL_52c724f4_4_k_cu_8b169bff4cuda3std3__45__cpo6cbeginE:
	.zero		1
	.type		_ZN34_INTERNAL_52c724f4_4_k_cu_8b169bff4cuda3std6ranges3__45__cpo6cbeginE,@object
	.size		_ZN34_INTERNAL_52c724f4_4_k_cu_8b169bff4cuda3std6ranges3__45__cpo6cbeginE,(_ZN34_INTERNAL_52c724f4_4_k_cu_8b169bff4cuda3std3__48in_placeE - _ZN34_INTERNAL_52c724f4_4_k_cu_8b169bff4cuda3std6ranges3__45__cpo6cbeginE)
_ZN34_INTERNAL_52c724f4_4_k_cu_8b169bff4cuda3std6ranges3__45__cpo6cbeginE:
	.zero		1
	.type		_ZN34_INTERNAL_52c724f4_4_k_cu_8b169bff4cuda3std3__48in_placeE,@object
	.size		_ZN34_INTERNAL_52c724f4_4_k_cu_8b169bff4cuda3std3__48in_placeE,(_ZN34_INTERNAL_52c724f4_4_k_cu_8b169bff4cuda3std6ranges3__45__cpo4sizeE - _ZN34_INTERNAL_52c724f4_4_k_cu_8b169bff4cuda3std3__48in_placeE)
_ZN34_INTERNAL_52c724f4_4_k_cu_8b169bff4cuda3std3__48in_placeE:
	.zero		1
	.type		_ZN34_INTERNAL_52c724f4_4_k_cu_8b169bff4cuda3std6ranges3__45__cpo4sizeE,@object
	.size		_ZN34_INTERNAL_52c724f4_4_k_cu_8b169bff4cuda3std6ranges3__45__cpo4sizeE,(_ZN34_INTERNAL_52c724f4_4_k_cu_8b169bff6thrust24THRUST_300001_SM_1000_NS12placeholders2_9E - _ZN34_INTERNAL_52c724f4_4_k_cu_8b169bff4cuda3std6ranges3__45__cpo4sizeE)
_ZN34_INTERNAL_52c724f4_4_k_cu_8b169bff4cuda3std6ranges3__45__cpo4sizeE:
	.zero		1
	.type		_ZN34_INTERNAL_52c724f4_4_k_cu_8b169bff6thrust24THRUST_300001_SM_1000_NS12placeholders2_9E,@object
	.size		_ZN34_INTERNAL_52c724f4_4_k_cu_8b169bff6thrust24THRUST_300001_SM_1000_NS12placeholders2_9E,(_ZN34_INTERNAL_52c724f4_4_k_cu_8b169bff4cuda3std3__45__cpo7crbeginE - _ZN34_INTERNAL_52c724f4_4_k_cu_8b169bff6thrust24THRUST_300001_SM_1000_NS12placeholders2_9E)
_ZN34_INTERNAL_52c724f4_4_k_cu_8b169bff6thrust24THRUST_300001_SM_1000_NS12placeholders2_9E:
	.zero		1
	.type		_ZN34_INTERNAL_52c724f4_4_k_cu_8b169bff4cuda3std3__45__cpo7crbeginE,@object
	.size		_ZN34_INTERNAL_52c724f4_4_k_cu_8b169bff4cuda3std3__45__cpo7crbeginE,(_ZN34_INTERNAL_52c724f4_4_k_cu_8b169bff4cuda3std6ranges3__45__cpo4nextE - _ZN34_INTERNAL_52c724f4_4_k_cu_8b169bff4cuda3std3__45__cpo7crbeginE)
_ZN34_INTERNAL_52c724f4_4_k_cu_8b169bff4cuda3std3__45__cpo7crbeginE:
	.zero		1
	.type		_ZN34_INTERNAL_52c724f4_4_k_cu_8b169bff4cuda3std6ranges3__45__cpo4nextE,@object
	.size		_ZN34_INTERNAL_52c724f4_4_k_cu_8b169bff4cuda3std6ranges3__45__cpo4nextE,(_ZN34_INTERNAL_52c724f4_4_k_cu_8b169bff4cuda3std6ranges3__45__cpo4swapE - _ZN34_INTERNAL_52c724f4_4_k_cu_8b169bff4cuda3std6ranges3__45__cpo4nextE)
_ZN34_INTERNAL_52c724f4_4_k_cu_8b169bff4cuda3std6ranges3__45__cpo4nextE:
	.zero		1
	.type		_ZN34_INTERNAL_52c724f4_4_k_cu_8b169bff4cuda3std6ranges3__45__cpo4swapE,@object
	.size		_ZN34_INTERNAL_52c724f4_4_k_cu_8b169bff4cuda3std6ranges3__45__cpo4swapE,(_ZN34_INTERNAL_52c724f4_4_k_cu_8b169bff6thrust24THRUST_300001_SM_1000_NS12placeholders2_1E - _ZN34_INTERNAL_52c724f4_4_k_cu_8b169bff4cuda3std6ranges3__45__cpo4swapE)
_ZN34_INTERNAL_52c724f4_4_k_cu_8b169bff4cuda3std6ranges3__45__cpo4swapE:
	.zero		1
	.type		_ZN34_INTERNAL_52c724f4_4_k_cu_8b169bff6thrust24THRUST_300001_SM_1000_NS12placeholders2_1E,@object
	.size		_ZN34_INTERNAL_52c724f4_4_k_cu_8b169bff6thrust24THRUST_300001_SM_1000_NS12placeholders2_1E,(_ZN34_INTERNAL_52c724f4_4_k_cu_8b169bff6thrust24THRUST_300001_SM_1000_NS12placeholders2_3E - _ZN34_INTERNAL_52c724f4_4_k_cu_8b169bff6thrust24THRUST_300001_SM_1000_NS12placeholders2_1E)
_ZN34_INTERNAL_52c724f4_4_k_cu_8b169bff6thrust24THRUST_300001_SM_1000_NS12placeholders2_1E:
	.zero		1
	.type		_ZN34_INTERNAL_52c724f4_4_k_cu_8b169bff6thrust24THRUST_300001_SM_1000_NS12placeholders2_3E,@object
	.size		_ZN34_INTERNAL_52c724f4_4_k_cu_8b169bff6thrust24THRUST_300001_SM_1000_NS12placeholders2_3E,(_ZN34_INTERNAL_52c724f4_4_k_cu_8b169bff4cuda3std3__45__cpo5beginE - _ZN34_INTERNAL_52c724f4_4_k_cu_8b169bff6thrust24THRUST_300001_SM_1000_NS12placeholders2_3E)
_ZN34_INTERNAL_52c724f4_4_k_cu_8b169bff6thrust24THRUST_300001_SM_1000_NS12placeholders2_3E:
	.zero		1
	.type		_ZN34_INTERNAL_52c724f4_4_k_cu_8b169bff4cuda3std3__45__cpo5beginE,@object
	.size		_ZN34_INTERNAL_52c724f4_4_k_cu_8b169bff4cuda3std3__45__cpo5beginE,(_ZN34_INTERNAL_52c724f4_4_k_cu_8b169bff4cuda3std6ranges3__45__cpo5beginE - _ZN34_INTERNAL_52c724f4_4_k_cu_8b169bff4cuda3std3__45__cpo5beginE)
_ZN34_INTERNAL_52c724f4_4_k_cu_8b169bff4cuda3std3__45__cpo5beginE:
	.zero		1
	.type		_ZN34_INTERNAL_52c724f4_4_k_cu_8b169bff4cuda3std6ranges3__45__cpo5beginE,@object
	.size		_ZN34_INTERNAL_52c724f4_4_k_cu_8b169bff4cuda3std6ranges3__45__cpo5beginE,(_ZN34_INTERNAL_52c724f4_4_k_cu_8b169bff4cuda3std3__436_GLOBAL__N__52c724f4_4_k_cu_8b169bff6ignoreE - _ZN34_INTERNAL_52c724f4_4_k_cu_8b169bff4cuda3std6ranges3__45__cpo5beginE)
_ZN34_INTERNAL_52c724f4_4_k_cu_8b169bff4cuda3std6ranges3__45__cpo5beginE:
	.zero		1
	.type		_ZN34_INTERNAL_52c724f4_4_k_cu_8b169bff4cuda3std3__436_GLOBAL__N__52c724f4_4_k_cu_8b169bff6ignoreE,@object
	.size		_ZN34_INTERNAL_52c724f4_4_k_cu_8b169bff4cuda3std3__436_GLOBAL__N__52c724f4_4_k_cu_8b169bff6ignoreE,(_ZN34_INTERNAL_52c724f4_4_k_cu_8b169bff4cuda3std6ranges3__45__cpo4dataE - _ZN34_INTERNAL_52c724f4_4_k_cu_8b169bff4cuda3std3__436_GLOBAL__N__52c724f4_4_k_cu_8b169bff6ignoreE)
_ZN34_INTERNAL_52c724f4_4_k_cu_8b169bff4cuda3std3__436_GLOBAL__N__52c724f4_4_k_cu_8b169bff6ignoreE:
	.zero		1
	.type		_ZN34_INTERNAL_52c724f4_4_k_cu_8b169bff4cuda3std6ranges3__45__cpo4dataE,@object
	.size		_ZN34_INTERNAL_52c724f4_4_k_cu_8b169bff4cuda3std6ranges3__45__cpo4dataE,(_ZN34_INTERNAL_52c724f4_4_k_cu_8b169bff6thrust24THRUST_300001_SM_1000_NS12placeholders2_7E - _ZN34_INTERNAL_52c724f4_4_k_cu_8b169bff4cuda3std6ranges3__45__cpo4dataE)
_ZN34_INTERNAL_52c724f4_4_k_cu_8b169bff4cuda3std6ranges3__45__cpo4dataE:
	.zero		1
	.type		_ZN34_INTERNAL_52c724f4_4_k_cu_8b169bff6thrust24THRUST_300001_SM_1000_NS12placeholders2_7E,@object
	.size		_ZN34_INTERNAL_52c724f4_4_k_cu_8b169bff6thrust24THRUST_300001_SM_1000_NS12placeholders2_7E,(_ZN34_INTERNAL_52c724f4_4_k_cu_8b169bff4cuda3std3__45__cpo6rbeginE - _ZN34_INTERNAL_52c724f4_4_k_cu_8b169bff6thrust24THRUST_300001_SM_1000_NS12placeholders2_7E)
_ZN34_INTERNAL_52c724f4_4_k_cu_8b169bff6thrust24THRUST_300001_SM_1000_NS12placeholders2_7E:
	.zero		1
	.type		_ZN34_INTERNAL_52c724f4_4_k_cu_8b169bff4cuda3std3__45__cpo6rbeginE,@object
	.size		_ZN34_INTERNAL_52c724f4_4_k_cu_8b169bff4cuda3std3__45__cpo6rbeginE,(_ZN34_INTERNAL_52c724f4_4_k_cu_8b169bff4cuda3std6ranges3__45__cpo7advanceE - _ZN34_INTERNAL_52c724f4_4_k_cu_8b169bff4cuda3std3__45__cpo6rbeginE)
_ZN34_INTERNAL_52c724f4_4_k_cu_8b169bff4cuda3std3__45__cpo6rbeginE:
	.zero		1
	.type		_ZN34_INTERNAL_52c724f4_4_k_cu_8b169bff4cuda3std6ranges3__45__cpo7advanceE,@object
	.size		_ZN34_INTERNAL_52c724f4_4_k_cu_8b169bff4cuda3std6ranges3__45__cpo7advanceE,(_ZN34_INTERNAL_52c724f4_4_k_cu_8b169bff4cuda3std3__47nulloptE - _ZN34_INTERNAL_52c724f4_4_k_cu_8b169bff4cuda3std6ranges3__45__cpo7advanceE)
_ZN34_INTERNAL_52c724f4_4_k_cu_8b169bff4cuda3std6ranges3__45__cpo7advanceE:
	.zero		1
	.type		_ZN34_INTERNAL_52c724f4_4_k_cu_8b169bff4cuda3std3__47nulloptE,@object
	.size		_ZN34_INTERNAL_52c724f4_4_k_cu_8b169bff4cuda3std3__47nulloptE,(_ZN34_INTERNAL_52c724f4_4_k_cu_8b169bff4cuda3std6ranges3__45__cpo8distanceE - _ZN34_INTERNAL_52c724f4_4_k_cu_8b169bff4cuda3std3__47nulloptE)
_ZN34_INTERNAL_52c724f4_4_k_cu_8b169bff4cuda3std3__47nulloptE:
	.zero		1
	.type		_ZN34_INTERNAL_52c724f4_4_k_cu_8b169bff4cuda3std6ranges3__45__cpo8distanceE,@object
	.size		_ZN34_INTERNAL_52c724f4_4_k_cu_8b169bff4cuda3std6ranges3__45__cpo8distanceE,(_ZN34_INTERNAL_52c724f4_4_k_cu_8b169bff6thrust24THRUST_300001_SM_1000_NS12placeholders2_6E - _ZN34_INTERNAL_52c724f4_4_k_cu_8b169bff4cuda3std6ranges3__45__cpo8distanceE)
_ZN34_INTERNAL_52c724f4_4_k_cu_8b169bff4cuda3std6ranges3__45__cpo8distanceE:
	.zero		1
	.type		_ZN34_INTERNAL_52c724f4_4_k_cu_8b169bff6thrust24THRUST_300001_SM_1000_NS12placeholders2_6E,@object
	.size		_ZN34_INTERNAL_52c724f4_4_k_cu_8b169bff6thrust24THRUST_300001_SM_1000_NS12placeholders2_6E,(_ZN34_INTERNAL_52c724f4_4_k_cu_8b169bff4cuda3std3__45__cpo4cendE - _ZN34_INTERNAL_52c724f4_4_k_cu_8b169bff6thrust24THRUST_300001_SM_1000_NS12placeholders2_6E)
_ZN34_INTERNAL_52c724f4_4_k_cu_8b169bff6thrust24THRUST_300001_SM_1000_NS12placeholders2_6E:
	.zero		1
	.type		_ZN34_INTERNAL_52c724f4_4_k_cu_8b169bff4cuda3std3__45__cpo4cendE,@object
	.size		_ZN34_INTERNAL_52c724f4_4_k_cu_8b169bff4cuda3std3__45__cpo4cendE,(_ZN34_INTERNAL_52c724f4_4_k_cu_8b169bff4cuda3std6ranges3__45__cpo4cendE - _ZN34_INTERNAL_52c724f4_4_k_cu_8b169bff4cuda3std3__45__cpo4cendE)
_ZN34_INTERNAL_52c724f4_4_k_cu_8b169bff4cuda3std3__45__cpo4cendE:
	.zero		1
	.type		_ZN34_INTERNAL_52c724f4_4_k_cu_8b169bff4cuda3std6ranges3__45__cpo4cendE,@object
	.size		_ZN34_INTERNAL_52c724f4_4_k_cu_8b169bff4cuda3std6ranges3__45__cpo4cendE,(_ZN34_INTERNAL_52c724f4_4_k_cu_8b169bff4cuda3std3__420unreachable_sentinelE - _ZN34_INTERNAL_52c724f4_4_k_cu_8b169bff4cuda3std6ranges3__45__cpo4cendE)
_ZN34_INTERNAL_52c724f4_4_k_cu_8b169bff4cuda3std6ranges3__45__cpo4cendE:
	.zero		1
	.type		_ZN34_INTERNAL_52c724f4_4_k_cu_8b169bff4cuda3std3__420unreachable_sentinelE,@object
	.size		_ZN34_INTERNAL_52c724f4_4_k_cu_8b169bff4cuda3std3__420unreachable_sentinelE,(_ZN34_INTERNAL_52c724f4_4_k_cu_8b169bff4cuda3std6ranges3__45__cpo5ssizeE - _ZN34_INTERNAL_52c724f4_4_k_cu_8b169bff4cuda3std3__420unreachable_sentinelE)
_ZN34_INTERNAL_52c724f4_4_k_cu_8b169bff4cuda3std3__420unreachable_sentinelE:
	.zero		1
	.type		_ZN34_INTERNAL_52c724f4_4_k_cu_8b169bff4cuda3std6ranges3__45__cpo5ssizeE,@object
	.size		_ZN34_INTERNAL_52c724f4_4_k_cu_8b169bff4cuda3std6ranges3__45__cpo5ssizeE,(_ZN34_INTERNAL_52c724f4_4_k_cu_8b169bff6thrust24THRUST_300001_SM_1000_NS12placeholders3_10E - _ZN34_INTERNAL_52c724f4_4_k_cu_8b169bff4cuda3std6ranges3__45__cpo5ssizeE)
_ZN34_INTERNAL_52c724f4_4_k_cu_8b169bff4cuda3std6ranges3__45__cpo5ssizeE:
	.zero		1
	.type		_ZN34_INTERNAL_52c724f4_4_k_cu_8b169bff6thrust24THRUST_300001_SM_1000_NS12placeholders3_10E,@object
	.size		_ZN34_INTERNAL_52c724f4_4_k_cu_8b169bff6thrust24THRUST_300001_SM_1000_NS12placeholders3_10E,(_ZN34_INTERNAL_52c724f4_4_k_cu_8b169bff4cuda3std3__45__cpo5crendE - _ZN34_INTERNAL_52c724f4_4_k_cu_8b169bff6thrust24THRUST_300001_SM_1000_NS12placeholders3_10E)
_ZN34_INTERNAL_52c724f4_4_k_cu_8b169bff6thrust24THRUST_300001_SM_1000_NS12placeholders3_10E:
	.zero		1
	.type		_ZN34_INTERNAL_52c724f4_4_k_cu_8b169bff4cuda3std3__45__cpo5crendE,@object
	.size		_ZN34_INTERNAL_52c724f4_4_k_cu_8b169bff4cuda3std3__45__cpo5crendE,(_ZN34_INTERNAL_52c724f4_4_k_cu_8b169bff4cuda3std6ranges3__45__cpo4prevE - _ZN34_INTERNAL_52c724f4_4_k_cu_8b169bff4cuda3std3__45__cpo5crendE)
_ZN34_INTERNAL_52c724f4_4_k_cu_8b169bff4cuda3std3__45__cpo5crendE:
	.zero		1
	.type		_ZN34_INTERNAL_52c724f4_4_k_cu_8b169bff4cuda3std6ranges3__45__cpo4prevE,@object
	.size		_ZN34_INTERNAL_52c724f4_4_k_cu_8b169bff4cuda3std6ranges3__45__cpo4prevE,(_ZN34_INTERNAL_52c724f4_4_k_cu_8b169bff4cuda3std6ranges3__45__cpo9iter_moveE - _ZN34_INTERNAL_52c724f4_4_k_cu_8b169bff4cuda3std6ranges3__45__cpo4prevE)
_ZN34_INTERNAL_52c724f4_4_k_cu_8b169bff4cuda3std6ranges3__45__cpo4prevE:
	.zero		1
	.type		_ZN34_INTERNAL_52c724f4_4_k_cu_8b169bff4cuda3std6ranges3__45__cpo9iter_moveE,@object
	.size		_ZN34_INTERNAL_52c724f4_4_k_cu_8b169bff4cuda3std6ranges3__45__cpo9iter_moveE,(_ZN34_INTERNAL_52c724f4_4_k_cu_8b169bff6thrust24THRUST_300001_SM_1000_NS12placeholders2_2E - _ZN34_INTERNAL_52c724f4_4_k_cu_8b169bff4cuda3std6ranges3__45__cpo9iter_moveE)
_ZN34_INTERNAL_52c724f4_4_k_cu_8b169bff4cuda3std6ranges3__45__cpo9iter_moveE:
	.zero		1
	.type		_ZN34_INTERNAL_52c724f4_4_k_cu_8b169bff6thrust24THRUST_300001_SM_1000_NS12placeholders2_2E,@object
	.size		_ZN34_INTERNAL_52c724f4_4_k_cu_8b169bff6thrust24THRUST_300001_SM_1000_NS12placeholders2_2E,(_ZN34_INTERNAL_52c724f4_4_k_cu_8b169bff6thrust24THRUST_300001_SM_1000_NS12placeholders2_4E - _ZN34_INTERNAL_52c724f4_4_k_cu_8b169bff6thrust24THRUST_300001_SM_1000_NS12placeholders2_2E)
_ZN34_INTERNAL_52c724f4_4_k_cu_8b169bff6thrust24THRUST_300001_SM_1000_NS12placeholders2_2E:
	.zero		1
	.type		_ZN34_INTERNAL_52c724f4_4_k_cu_8b169bff6thrust24THRUST_300001_SM_1000_NS12placeholders2_4E,@object
	.size		_ZN34_INTERNAL_52c724f4_4_k_cu_8b169bff6thrust24THRUST_300001_SM_1000_NS12placeholders2_4E,(_ZN34_INTERNAL_52c724f4_4_k_cu_8b169bff4cuda3std3__45__cpo3endE - _ZN34_INTERNAL_52c724f4_4_k_cu_8b169bff6thrust24THRUST_300001_SM_1000_NS12placeholders2_4E)
_ZN34_INTERNAL_52c724f4_4_k_cu_8b169bff6thrust24THRUST_300001_SM_1000_NS12placeholders2_4E:
	.zero		1
	.type		_ZN34_INTERNAL_52c724f4_4_k_cu_8b169bff4cuda3std3__45__cpo3endE,@object
	.size		_ZN34_INTERNAL_52c724f4_4_k_cu_8b169bff4cuda3std3__45__cpo3endE,(_ZN34_INTERNAL_52c724f4_4_k_cu_8b169bff4cuda3std6ranges3__45__cpo3endE - _ZN34_INTERNAL_52c724f4_4_k_cu_8b169bff4cuda3std3__45__cpo3endE)
_ZN34_INTERNAL_52c724f4_4_k_cu_8b169bff4cuda3std3__45__cpo3endE:
	.zero		1
	.type		_ZN34_INTERNAL_52c724f4_4_k_cu_8b169bff4cuda3std6ranges3__45__cpo3endE,@object
	.size		_ZN34_INTERNAL_52c724f4_4_k_cu_8b169bff4cuda3std6ranges3__45__cpo3endE,(_ZN34_INTERNAL_52c724f4_4_k_cu_8b169bff4cuda3std3__419piecewise_constructE - _ZN34_INTERNAL_52c724f4_4_k_cu_8b169bff4cuda3std6ranges3__45__cpo3endE)
_ZN34_INTERNAL_52c724f4_4_k_cu_8b169bff4cuda3std6ranges3__45__cpo3endE:
	.zero		1
	.type		_ZN34_INTERNAL_52c724f4_4_k_cu_8b169bff4cuda3std3__419piecewise_constructE,@object
	.size		_ZN34_INTERNAL_52c724f4_4_k_cu_8b169bff4cuda3std3__419piecewise_constructE,(_ZN34_INTERNAL_52c724f4_4_k_cu_8b169bff4cuda3std6ranges3__45__cpo5cdataE - _ZN34_INTERNAL_52c724f4_4_k_cu_8b169bff4cuda3std3__419piecewise_constructE)
_ZN34_INTERNAL_52c724f4_4_k_cu_8b169bff4cuda3std3__419piecewise_constructE:
	.zero		1
	.type		_ZN34_INTERNAL_52c724f4_4_k_cu_8b169bff4cuda3std6ranges3__45__cpo5cdataE,@object
	.size		_ZN34_INTERNAL_52c724f4_4_k_cu_8b169bff4cuda3std6ranges3__45__cpo5cdataE,(_ZN34_INTERNAL_52c724f4_4_k_cu_8b169bff6thrust24THRUST_300001_SM_1000_NS12placeholders2_8E - _ZN34_INTERNAL_52c724f4_4_k_cu_8b169bff4cuda3std6ranges3__45__cpo5cdataE)
_ZN34_INTERNAL_52c724f4_4_k_cu_8b169bff4cuda3std6ranges3__45__cpo5cdataE:
	.zero		1
	.type		_ZN34_INTERNAL_52c724f4_4_k_cu_8b169bff6thrust24THRUST_300001_SM_1000_NS12placeholders2_8E,@object
	.size		_ZN34_INTERNAL_52c724f4_4_k_cu_8b169bff6thrust24THRUST_300001_SM_1000_NS12placeholders2_8E,(_ZN34_INTERNAL_52c724f4_4_k_cu_8b169bff4cuda3std3__45__cpo4rendE - _ZN34_INTERNAL_52c724f4_4_k_cu_8b169bff6thrust24THRUST_300001_SM_1000_NS12placeholders2_8E)
_ZN34_INTERNAL_52c724f4_4_k_cu_8b169bff6thrust24THRUST_300001_SM_1000_NS12placeholders2_8E:
	.zero		1
	.type		_ZN34_INTERNAL_52c724f4_4_k_cu_8b169bff4cuda3std3__45__cpo4rendE,@object
	.size		_ZN34_INTERNAL_52c724f4_4_k_cu_8b169bff4cuda3std3__45__cpo4rendE,(_ZN34_INTERNAL_52c724f4_4_k_cu_8b169bff4cuda3std6ranges3__45__cpo9iter_swapE - _ZN34_INTERNAL_52c724f4_4_k_cu_8b169bff4cuda3std3__45__cpo4rendE)
_ZN34_INTERNAL_52c724f4_4_k_cu_8b169bff4cuda3std3__45__cpo4rendE:
	.zero		1
	.type		_ZN34_INTERNAL_52c724f4_4_k_cu_8b169bff4cuda3std6ranges3__45__cpo9iter_swapE,@object
	.size		_ZN34_INTERNAL_52c724f4_4_k_cu_8b169bff4cuda3std6ranges3__45__cpo9iter_swapE,(_ZN34_INTERNAL_52c724f4_4_k_cu_8b169bff4cuda3std3__48unexpectE - _ZN34_INTERNAL_52c724f4_4_k_cu_8b169bff4cuda3std6ranges3__45__cpo9iter_swapE)
_ZN34_INTERNAL_52c724f4_4_k_cu_8b169bff4cuda3std6ranges3__45__cpo9iter_swapE:
	.zero		1
	.type		_ZN34_INTERNAL_52c724f4_4_k_cu_8b169bff4cuda3std3__48unexpectE,@object
	.size		_ZN34_INTERNAL_52c724f4_4_k_cu_8b169bff4cuda3std3__48unexpectE,(_ZN34_INTERNAL_52c724f4_4_k_cu_8b169bff6thrust24THRUST_300001_SM_1000_NS6system6detail10sequential3seqE - _ZN34_INTERNAL_52c724f4_4_k_cu_8b169bff4cuda3std3__48unexpectE)
_ZN34_INTERNAL_52c724f4_4_k_cu_8b169bff4cuda3std3__48unexpectE:
	.zero		1
	.type		_ZN34_INTERNAL_52c724f4_4_k_cu_8b169bff6thrust24THRUST_300001_SM_1000_NS6system6detail10sequential3seqE,@object
	.size		_ZN34_INTERNAL_52c724f4_4_k_cu_8b169bff6thrust24THRUST_300001_SM_1000_NS6system6detail10sequential3seqE,(.L_29 - _ZN34_INTERNAL_52c724f4_4_k_cu_8b169bff6thrust24THRUST_300001_SM_1000_NS6system6detail10sequential3seqE)
_ZN34_INTERNAL_52c724f4_4_k_cu_8b169bff6thrust24THRUST_300001_SM_1000_NS6system6detail10sequential3seqE:
	.zero		1
.L_29:


//--------------------- .nv.shared.sparse_sum_f64 --------------------------
	.section	.nv.shared.sparse_sum_f64,"aw",@nobits
	.sectionflags	@""
	.align	8
.nv.shared.sparse_sum_f64:
	.zero		3072


//--------------------- .nv.shared.sparse_sum_f32 --------------------------
	.section	.nv.shared.sparse_sum_f32,"aw",@nobits
	.sectionflags	@""
	.align	4
.nv.shared.sparse_sum_f32:
	.zero		2048


//--------------------- .nv.constant0._ZN3cub18CUB_300001_SM_10006detail11EmptyKernelIvEEvv --------------------------
	.section	.nv.constant0._ZN3cub18CUB_300001_SM_10006detail11EmptyKernelIvEEvv,"a",@progbits
	.sectionflags	@""
	.align	4
.nv.constant0._ZN3cub18CUB_300001_SM_10006detail11EmptyKernelIvEEvv:
	.zero		896


//--------------------- .nv.constant0.build_ptrs_from_sorted_indices_i64 --------------------------
	.section	.nv.constant0.build_ptrs_from_sorted_indices_i64,"a",@progbits
	.sectionflags	@""
	.align	4
.nv.constant0.build_ptrs_from_sorted_indices_i64:
	.zero		920


//--------------------- .nv.constant0.sparse_nnz_per_row_csr_i64 --------------------------
	.section	.nv.constant0.sparse_nnz_per_row_csr_i64,"a",@progbits
	.sectionflags	@""
	.align	4
.nv.constant0.sparse_nnz_per_row_csr_i64:
	.zero		916


//--------------------- .nv.constant0.sparse_sum_rows_csr_f64 --------------------------
	.section	.nv.constant0.sparse_sum_rows_csr_f64,"a",@progbits
	.sectionflags	@""
	.align	4
.nv.constant0.sparse_sum_rows_csr_f64:
	.zero		924


//--------------------- .nv.constant0.sparse_sum_rows_csr_f32 --------------------------
	.section	.nv.constant0.sparse_sum_rows_csr_f32,"a",@progbits
	.sectionflags	@""
	.align	4
.nv.constant0.sparse_sum_rows_csr_f32:
	.zero		924


//--------------------- .nv.constant0.sparse_sum_f64 --------------------------
	.section	.nv.constant0.sparse_sum_f64,"a",@progbits
	.sectionflags	@""
	.align	4
.nv.constant0.sparse_sum_f64:
	.zero		916


//--------------------- .nv.constant0.sparse_sum_f32 --------------------------
	.section	.nv.constant0.sparse_sum_f32,"a",@progbits
	.sectionflags	@""
	.align	4
.nv.constant0.sparse_sum_f32:
	.zero		916


//--------------------- .nv.constant0.sparse_scale_f64 --------------------------
	.section	.nv.constant0.sparse_scale_f64,"a",@progbits
	.sectionflags	@""
	.align	4
.nv.constant0.sparse_scale_f64:
	.zero		924


//--------------------- .nv.constant0.sparse_scale_f32 --------------------------
	.section	.nv.constant0.sparse_scale_f32,"a",@progbits
	.sectionflags	@""
	.align	4
.nv.constant0.sparse_scale_f32:
	.zero		920


//--------------------- .nv.constant0.csc_to_csr_transpose_f64 --------------------------
	.section	.nv.constant0.csc_to_csr_transpose_f64,"a",@progbits
	.sectionflags	@""
	.align	4
.nv.constant0.csc_to_csr_transpose_f64:
	.zero		952


//--------------------- .nv.constant0.csc_to_csr_transpose_f32 --------------------------
	.section	.nv.constant0.csc_to_csr_transpose_f32,"a",@progbits
	.sectionflags	@""
	.align	4
.nv.constant0.csc_to_csr_transpose_f32:
	.zero		952


//--------------------- .nv.constant0.csr_to_csc_transpose_f64 --------------------------
	.section	.nv.constant0.csr_to_csc_transpose_f64,"a",@progbits
	.sectionflags	@""
	.align	4
.nv.constant0.csr_to_csc_transpose_f64:
	.zero		952


//--------------------- .nv.constant0.csr_to_csc_transpose_f32 --------------------------
	.section	.nv.constant0.csr_to_csc_transpose_f32,"a",@progbits
	.sectionflags	@""
	.align	4
.nv.constant0.csr_to_csc_transpose_f32:
	.zero		952


//--------------------- .nv.constant0.histogram_csc_rows_i64 --------------------------
	.section	.nv.constant0.histogram_csc_rows_i64,"a",@progbits
	.sectionflags	@""
	.align	4
.nv.constant0.histogram_csc_rows_i64:
	.zero		924


//--------------------- .nv.constant0.histogram_csr_columns_i64 --------------------------
	.section	.nv.constant0.histogram_csr_columns_i64,"a",@progbits
	.sectionflags	@""
	.align	4
.nv.constant0.histogram_csr_columns_i64:
	.zero		924


//--------------------- .nv.constant0.expand_ptrs_i64 --------------------------
	.section	.nv.constant0.expand_ptrs_i64,"a",@progbits
	.sectionflags	@""
	.align	4
.nv.constant0.expand_ptrs_i64:
	.zero		916


//--------------------- SYMBOLS --------------------------

	.type		.nv.reservedSmem.offset0,@object
	.size		.nv.reservedSmem.offset0,0x4
	.type		.nv.reservedSmem.cap,@object
	.size		.nv.reservedSmem.cap,0x4
